//
// Generated by NVIDIA NVVM Compiler
//
// Compiler Build ID: CL-36424714
// Cuda compilation tools, release 13.0, V13.0.88
// Based on NVVM 20.0.0
//

.version 9.0
.target sm_100
.address_size 64

	// .globl	_Z15pagerank_gatherPfPKfPKiS3_S3_S3_iPii

.visible .entry _Z15pagerank_gatherPfPKfPKiS3_S3_S3_iPii(
	.param .u64 .ptr .align 1 _Z15pagerank_gatherPfPKfPKiS3_S3_S3_iPii_param_0,
	.param .u64 .ptr .align 1 _Z15pagerank_gatherPfPKfPKiS3_S3_S3_iPii_param_1,
	.param .u64 .ptr .align 1 _Z15pagerank_gatherPfPKfPKiS3_S3_S3_iPii_param_2,
	.param .u64 .ptr .align 1 _Z15pagerank_gatherPfPKfPKiS3_S3_S3_iPii_param_3,
	.param .u64 .ptr .align 1 _Z15pagerank_gatherPfPKfPKiS3_S3_S3_iPii_param_4,
	.param .u64 .ptr .align 1 _Z15pagerank_gatherPfPKfPKiS3_S3_S3_iPii_param_5,
	.param .u32 _Z15pagerank_gatherPfPKfPKiS3_S3_S3_iPii_param_6,
	.param .u64 .ptr .align 1 _Z15pagerank_gatherPfPKfPKiS3_S3_S3_iPii_param_7,
	.param .u32 _Z15pagerank_gatherPfPKfPKiS3_S3_S3_iPii_param_8
)
{
	.reg .pred 	%p<12>;
	.reg .b32 	%r<90>;
	.reg .b32 	%f<83>;
	.reg .b64 	%rd<73>;

	ld.param.u64 	%rd5, [_Z15pagerank_gatherPfPKfPKiS3_S3_S3_iPii_param_0];
	ld.param.u64 	%rd8, [_Z15pagerank_gatherPfPKfPKiS3_S3_S3_iPii_param_1];
	ld.param.u64 	%rd6, [_Z15pagerank_gatherPfPKfPKiS3_S3_S3_iPii_param_2];
	ld.param.u64 	%rd9, [_Z15pagerank_gatherPfPKfPKiS3_S3_S3_iPii_param_3];
	ld.param.u64 	%rd10, [_Z15pagerank_gatherPfPKfPKiS3_S3_S3_iPii_param_4];
	ld.param.u64 	%rd7, [_Z15pagerank_gatherPfPKfPKiS3_S3_S3_iPii_param_5];
	ld.param.u32 	%r17, [_Z15pagerank_gatherPfPKfPKiS3_S3_S3_iPii_param_6];
	cvta.to.global.u64 	%rd1, %rd10;
	cvta.to.global.u64 	%rd2, %rd8;
	cvta.to.global.u64 	%rd3, %rd9;
	mov.u32 	%r18, %tid.x;
	mov.u32 	%r19, %ctaid.x;
	mov.u32 	%r20, %ntid.x;
	mad.lo.s32 	%r1, %r19, %r20, %r18;
	setp.ge.s32 	%p1, %r1, %r17;
	@%p1 bra 	$L__BB0_15;
	cvta.to.global.u64 	%rd11, %rd7;
	mul.wide.s32 	%rd12, %r1, 4;
	add.s64 	%rd13, %rd11, %rd12;
	ld.global.u32 	%r21, [%rd13];
	setp.ne.s32 	%p2, %r21, 1;
	@%p2 bra 	$L__BB0_15;
	cvta.to.global.u64 	%rd14, %rd6;
	add.s64 	%rd16, %rd14, %rd12;
	ld.global.u32 	%r87, [%rd16];
	ld.global.u32 	%r3, [%rd16+4];
	setp.ge.s32 	%p3, %r87, %r3;
	mov.f32 	%f82, 0f00000000;
	@%p3 bra 	$L__BB0_14;
	sub.s32 	%r4, %r3, %r87;
	and.b32  	%r5, %r4, 7;
	sub.s32 	%r22, %r87, %r3;
	setp.gt.u32 	%p4, %r22, -8;
	mov.f32 	%f82, 0f00000000;
	@%p4 bra 	$L__BB0_6;
	and.b32  	%r23, %r4, -8;
	neg.s32 	%r85, %r23;
	add.s64 	%rd4, %rd3, 16;
	mov.f32 	%f82, 0f00000000;
$L__BB0_5:
	.pragma "nounroll";
	mul.wide.s32 	%rd17, %r87, 4;
	add.s64 	%rd18, %rd4, %rd17;
	ld.global.u32 	%r24, [%rd18+-16];
	mul.wide.s32 	%rd19, %r24, 4;
	add.s64 	%rd20, %rd2, %rd19;
	ld.global.f32 	%f17, [%rd20];
	add.s64 	%rd21, %rd1, %rd19;
	ld.global.u32 	%r25, [%rd21+4];
	ld.global.u32 	%r26, [%rd21];
	sub.s32 	%r27, %r25, %r26;
	cvt.rn.f32.s32 	%f18, %r27;
	div.rn.f32 	%f19, %f17, %f18;
	add.f32 	%f20, %f82, %f19;
	ld.global.u32 	%r28, [%rd18+-12];
	mul.wide.s32 	%rd22, %r28, 4;
	add.s64 	%rd23, %rd2, %rd22;
	ld.global.f32 	%f21, [%rd23];
	add.s64 	%rd24, %rd1, %rd22;
	ld.global.u32 	%r29, [%rd24+4];
	ld.global.u32 	%r30, [%rd24];
	sub.s32 	%r31, %r29, %r30;
	cvt.rn.f32.s32 	%f22, %r31;
	div.rn.f32 	%f23, %f21, %f22;
	add.f32 	%f24, %f20, %f23;
	ld.global.u32 	%r32, [%rd18+-8];
	mul.wide.s32 	%rd25, %r32, 4;
	add.s64 	%rd26, %rd2, %rd25;
	ld.global.f32 	%f25, [%rd26];
	add.s64 	%rd27, %rd1, %rd25;
	ld.global.u32 	%r33, [%rd27+4];
	ld.global.u32 	%r34, [%rd27];
	sub.s32 	%r35, %r33, %r34;
	cvt.rn.f32.s32 	%f26, %r35;
	div.rn.f32 	%f27, %f25, %f26;
	add.f32 	%f28, %f24, %f27;
	ld.global.u32 	%r36, [%rd18+-4];
	mul.wide.s32 	%rd28, %r36, 4;
	add.s64 	%rd29, %rd2, %rd28;
	ld.global.f32 	%f29, [%rd29];
	add.s64 	%rd30, %rd1, %rd28;
	ld.global.u32 	%r37, [%rd30+4];
	ld.global.u32 	%r38, [%rd30];
	sub.s32 	%r39, %r37, %r38;
	cvt.rn.f32.s32 	%f30, %r39;
	div.rn.f32 	%f31, %f29, %f30;
	add.f32 	%f32, %f28, %f31;
	ld.global.u32 	%r40, [%rd18];
	mul.wide.s32 	%rd31, %r40, 4;
	add.s64 	%rd32, %rd2, %rd31;
	ld.global.f32 	%f33, [%rd32];
	add.s64 	%rd33, %rd1, %rd31;
	ld.global.u32 	%r41, [%rd33+4];
	ld.global.u32 	%r42, [%rd33];
	sub.s32 	%r43, %r41, %r42;
	cvt.rn.f32.s32 	%f34, %r43;
	div.rn.f32 	%f35, %f33, %f34;
	add.f32 	%f36, %f32, %f35;
	ld.global.u32 	%r44, [%rd18+4];
	mul.wide.s32 	%rd34, %r44, 4;
	add.s64 	%rd35, %rd2, %rd34;
	ld.global.f32 	%f37, [%rd35];
	add.s64 	%rd36, %rd1, %rd34;
	ld.global.u32 	%r45, [%rd36+4];
	ld.global.u32 	%r46, [%rd36];
	sub.s32 	%r47, %r45, %r46;
	cvt.rn.f32.s32 	%f38, %r47;
	div.rn.f32 	%f39, %f37, %f38;
	add.f32 	%f40, %f36, %f39;
	ld.global.u32 	%r48, [%rd18+8];
	mul.wide.s32 	%rd37, %r48, 4;
	add.s64 	%rd38, %rd2, %rd37;
	ld.global.f32 	%f41, [%rd38];
	add.s64 	%rd39, %rd1, %rd37;
	ld.global.u32 	%r49, [%rd39+4];
	ld.global.u32 	%r50, [%rd39];
	sub.s32 	%r51, %r49, %r50;
	cvt.rn.f32.s32 	%f42, %r51;
	div.rn.f32 	%f43, %f41, %f42;
	add.f32 	%f44, %f40, %f43;
	ld.global.u32 	%r52, [%rd18+12];
	mul.wide.s32 	%rd40, %r52, 4;
	add.s64 	%rd41, %rd2, %rd40;
	ld.global.f32 	%f45, [%rd41];
	add.s64 	%rd42, %rd1, %rd40;
	ld.global.u32 	%r53, [%rd42+4];
	ld.global.u32 	%r54, [%rd42];
	sub.s32 	%r55, %r53, %r54;
	cvt.rn.f32.s32 	%f46, %r55;
	div.rn.f32 	%f47, %f45, %f46;
	add.f32 	%f82, %f44, %f47;
	add.s32 	%r87, %r87, 8;
	add.s32 	%r85, %r85, 8;
	setp.ne.s32 	%p5, %r85, 0;
	@%p5 bra 	$L__BB0_5;
$L__BB0_6:
	setp.eq.s32 	%p6, %r5, 0;
	@%p6 bra 	$L__BB0_14;
	and.b32  	%r12, %r4, 3;
	setp.lt.u32 	%p7, %r5, 4;
	@%p7 bra 	$L__BB0_9;
	mul.wide.s32 	%rd43, %r87, 4;
	add.s64 	%rd44, %rd3, %rd43;
	ld.global.u32 	%r56, [%rd44];
	mul.wide.s32 	%rd45, %r56, 4;
	add.s64 	%rd46, %rd2, %rd45;
	ld.global.f32 	%f49, [%rd46];
	add.s64 	%rd47, %rd1, %rd45;
	ld.global.u32 	%r57, [%rd47+4];
	ld.global.u32 	%r58, [%rd47];
	sub.s32 	%r59, %r57, %r58;
	cvt.rn.f32.s32 	%f50, %r59;
	div.rn.f32 	%f51, %f49, %f50;
	add.f32 	%f52, %f82, %f51;
	ld.global.u32 	%r60, [%rd44+4];
	mul.wide.s32 	%rd48, %r60, 4;
	add.s64 	%rd49, %rd2, %rd48;
	ld.global.f32 	%f53, [%rd49];
	add.s64 	%rd50, %rd1, %rd48;
	ld.global.u32 	%r61, [%rd50+4];
	ld.global.u32 	%r62, [%rd50];
	sub.s32 	%r63, %r61, %r62;
	cvt.rn.f32.s32 	%f54, %r63;
	div.rn.f32 	%f55, %f53, %f54;
	add.f32 	%f56, %f52, %f55;
	ld.global.u32 	%r64, [%rd44+8];
	mul.wide.s32 	%rd51, %r64, 4;
	add.s64 	%rd52, %rd2, %rd51;
	ld.global.f32 	%f57, [%rd52];
	add.s64 	%rd53, %rd1, %rd51;
	ld.global.u32 	%r65, [%rd53+4];
	ld.global.u32 	%r66, [%rd53];
	sub.s32 	%r67, %r65, %r66;
	cvt.rn.f32.s32 	%f58, %r67;
	div.rn.f32 	%f59, %f57, %f58;
	add.f32 	%f60, %f56, %f59;
	ld.global.u32 	%r68, [%rd44+12];
	mul.wide.s32 	%rd54, %r68, 4;
	add.s64 	%rd55, %rd2, %rd54;
	ld.global.f32 	%f61, [%rd55];
	add.s64 	%rd56, %rd1, %rd54;
	ld.global.u32 	%r69, [%rd56+4];
	ld.global.u32 	%r70, [%rd56];
	sub.s32 	%r71, %r69, %r70;
	cvt.rn.f32.s32 	%f62, %r71;
	div.rn.f32 	%f63, %f61, %f62;
	add.f32 	%f82, %f60, %f63;
	add.s32 	%r87, %r87, 4;
$L__BB0_9:
	setp.eq.s32 	%p8, %r12, 0;
	@%p8 bra 	$L__BB0_14;
	setp.eq.s32 	%p9, %r12, 1;
	@%p9 bra 	$L__BB0_12;
	mul.wide.s32 	%rd57, %r87, 4;
	add.s64 	%rd58, %rd3, %rd57;
	ld.global.u32 	%r72, [%rd58];
	mul.wide.s32 	%rd59, %r72, 4;
	add.s64 	%rd60, %rd2, %rd59;
	ld.global.f32 	%f65, [%rd60];
	add.s64 	%rd61, %rd1, %rd59;
	ld.global.u32 	%r73, [%rd61+4];
	ld.global.u32 	%r74, [%rd61];
	sub.s32 	%r75, %r73, %r74;
	cvt.rn.f32.s32 	%f66, %r75;
	div.rn.f32 	%f67, %f65, %f66;
	add.f32 	%f68, %f82, %f67;
	ld.global.u32 	%r76, [%rd58+4];
	mul.wide.s32 	%rd62, %r76, 4;
	add.s64 	%rd63, %rd2, %rd62;
	ld.global.f32 	%f69, [%rd63];
	add.s64 	%rd64, %rd1, %rd62;
	ld.global.u32 	%r77, [%rd64+4];
	ld.global.u32 	%r78, [%rd64];
	sub.s32 	%r79, %r77, %r78;
	cvt.rn.f32.s32 	%f70, %r79;
	div.rn.f32 	%f71, %f69, %f70;
	add.f32 	%f82, %f68, %f71;
	add.s32 	%r87, %r87, 2;
$L__BB0_12:
	and.b32  	%r80, %r4, 1;
	setp.eq.b32 	%p10, %r80, 1;
	not.pred 	%p11, %p10;
	@%p11 bra 	$L__BB0_14;
	mul.wide.s32 	%rd65, %r87, 4;
	add.s64 	%rd66, %rd3, %rd65;
	ld.global.u32 	%r81, [%rd66];
	mul.wide.s32 	%rd67, %r81, 4;
	add.s64 	%rd68, %rd2, %rd67;
	ld.global.f32 	%f72, [%rd68];
	add.s64 	%rd69, %rd1, %rd67;
	ld.global.u32 	%r82, [%rd69+4];
	ld.global.u32 	%r83, [%rd69];
	sub.s32 	%r84, %r82, %r83;
	cvt.rn.f32.s32 	%f73, %r84;
	div.rn.f32 	%f74, %f72, %f73;
	add.f32 	%f82, %f82, %f74;
$L__BB0_14:
	cvta.to.global.u64 	%rd70, %rd5;
	add.s64 	%rd72, %rd70, %rd12;
	st.global.f32 	[%rd72], %f82;
$L__BB0_15:
	ret;

}
	// .globl	_Z14pagerank_applyPfPKfPKiiPiS4_i
.visible .entry _Z14pagerank_applyPfPKfPKiiPiS4_i(
	.param .u64 .ptr .align 1 _Z14pagerank_applyPfPKfPKiiPiS4_i_param_0,
	.param .u64 .ptr .align 1 _Z14pagerank_applyPfPKfPKiiPiS4_i_param_1,
	.param .u64 .ptr .align 1 _Z14pagerank_applyPfPKfPKiiPiS4_i_param_2,
	.param .u32 _Z14pagerank_applyPfPKfPKiiPiS4_i_param_3,
	.param .u64 .ptr .align 1 _Z14pagerank_applyPfPKfPKiiPiS4_i_param_4,
	.param .u64 .ptr .align 1 _Z14pagerank_applyPfPKfPKiiPiS4_i_param_5,
	.param .u32 _Z14pagerank_applyPfPKfPKiiPiS4_i_param_6
)
{
	.reg .pred 	%p<4>;
	.reg .b32 	%r<8>;
	.reg .b32 	%f<6>;
	.reg .b64 	%rd<16>;

	ld.param.u64 	%rd1, [_Z14pagerank_applyPfPKfPKiiPiS4_i_param_0];
	ld.param.u64 	%rd2, [_Z14pagerank_applyPfPKfPKiiPiS4_i_param_1];
	ld.param.u64 	%rd3, [_Z14pagerank_applyPfPKfPKiiPiS4_i_param_2];
	ld.param.u32 	%r2, [_Z14pagerank_applyPfPKfPKiiPiS4_i_param_3];
	ld.param.u64 	%rd4, [_Z14pagerank_applyPfPKfPKiiPiS4_i_param_4];
	mov.u32 	%r3, %tid.x;
	mov.u32 	%r4, %ctaid.x;
	mov.u32 	%r5, %ntid.x;
	mad.lo.s32 	%r1, %r4, %r5, %r3;
	setp.ge.s32 	%p1, %r1, %r2;
	@%p1 bra 	$L__BB1_4;
	cvta.to.global.u64 	%rd5, %rd3;
	mul.wide.s32 	%rd6, %r1, 4;
	add.s64 	%rd7, %rd5, %rd6;
	ld.global.u32 	%r6, [%rd7];
	setp.ne.s32 	%p2, %r6, 1;
	@%p2 bra 	$L__BB1_4;
	cvta.to.global.u64 	%rd8, %rd2;
	add.s64 	%rd10, %rd8, %rd6;
	ld.global.f32 	%f1, [%rd10];
	fma.rn.f32 	%f2, %f1, 0f3F59999A, 0f3E19999A;
	cvta.to.global.u64 	%rd11, %rd1;
	add.s64 	%rd12, %rd11, %rd6;
	ld.global.f32 	%f3, [%rd12];
	st.global.f32 	[%rd12], %f2;
	sub.f32 	%f4, %f2, %f3;
	abs.f32 	%f5, %f4;
	setp.ltu.f32 	%p3, %f5, 0f3C23D70A;
	@%p3 bra 	$L__BB1_4;
	cvta.to.global.u64 	%rd13, %rd4;
	add.s64 	%rd15, %rd13, %rd6;
	mov.b32 	%r7, 1;
	st.global.u32 	[%rd15], %r7;
$L__BB1_4:
	ret;

}
	// .globl	_Z16pagerank_scatterPiiPKiS1_S_S_i
.visible .entry _Z16pagerank_scatterPiiPKiS1_S_S_i(
	.param .u64 .ptr .align 1 _Z16pagerank_scatterPiiPKiS1_S_S_i_param_0,
	.param .u32 _Z16pagerank_scatterPiiPKiS1_S_S_i_param_1,
	.param .u64 .ptr .align 1 _Z16pagerank_scatterPiiPKiS1_S_S_i_param_2,
	.param .u64 .ptr .align 1 _Z16pagerank_scatterPiiPKiS1_S_S_i_param_3,
	.param .u64 .ptr .align 1 _Z16pagerank_scatterPiiPKiS1_S_S_i_param_4,
	.param .u64 .ptr .align 1 _Z16pagerank_scatterPiiPKiS1_S_S_i_param_5,
	.param .u32 _Z16pagerank_scatterPiiPKiS1_S_S_i_param_6
)
{
	.reg .pred 	%p<8>;
	.reg .b32 	%r<35>;
	.reg .b64 	%rd<28>;

	ld.param.u64 	%rd6, [_Z16pagerank_scatterPiiPKiS1_S_S_i_param_0];
	ld.param.u32 	%r16, [_Z16pagerank_scatterPiiPKiS1_S_S_i_param_1];
	ld.param.u64 	%rd4, [_Z16pagerank_scatterPiiPKiS1_S_S_i_param_2];
	ld.param.u64 	%rd7, [_Z16pagerank_scatterPiiPKiS1_S_S_i_param_3];
	ld.param.u64 	%rd5, [_Z16pagerank_scatterPiiPKiS1_S_S_i_param_4];
	cvta.to.global.u64 	%rd1, %rd6;
	cvta.to.global.u64 	%rd2, %rd7;
	mov.u32 	%r17, %tid.x;
	mov.u32 	%r18, %ctaid.x;
	mov.u32 	%r19, %ntid.x;
	mad.lo.s32 	%r1, %r18, %r19, %r17;
	setp.ge.s32 	%p1, %r1, %r16;
	@%p1 bra 	$L__BB2_9;
	cvta.to.global.u64 	%rd8, %rd5;
	mul.wide.s32 	%rd9, %r1, 4;
	add.s64 	%rd10, %rd8, %rd9;
	ld.global.u32 	%r20, [%rd10];
	setp.ne.s32 	%p2, %r20, 1;
	@%p2 bra 	$L__BB2_9;
	cvta.to.global.u64 	%rd11, %rd4;
	add.s64 	%rd13, %rd11, %rd9;
	ld.global.u32 	%r2, [%rd13];
	ld.global.u32 	%r3, [%rd13+4];
	setp.ge.s32 	%p3, %r2, %r3;
	@%p3 bra 	$L__BB2_9;
	sub.s32 	%r21, %r3, %r2;
	and.b32  	%r4, %r21, 3;
	setp.eq.s32 	%p4, %r4, 0;
	mov.u32 	%r32, %r2;
	@%p4 bra 	$L__BB2_6;
	neg.s32 	%r30, %r4;
	mov.u32 	%r32, %r2;
$L__BB2_5:
	.pragma "nounroll";
	mul.wide.s32 	%rd14, %r32, 4;
	add.s64 	%rd15, %rd2, %rd14;
	ld.global.u32 	%r22, [%rd15];
	mul.wide.s32 	%rd16, %r22, 4;
	add.s64 	%rd17, %rd1, %rd16;
	mov.b32 	%r23, 1;
	st.global.u32 	[%rd17], %r23;
	add.s32 	%r32, %r32, 1;
	add.s32 	%r30, %r30, 1;
	setp.ne.s32 	%p5, %r30, 0;
	@%p5 bra 	$L__BB2_5;
$L__BB2_6:
	sub.s32 	%r24, %r2, %r3;
	setp.gt.u32 	%p6, %r24, -4;
	@%p6 bra 	$L__BB2_9;
	sub.s32 	%r33, %r32, %r3;
	add.s64 	%rd3, %rd2, 8;
$L__BB2_8:
	mul.wide.s32 	%rd18, %r32, 4;
	add.s64 	%rd19, %rd3, %rd18;
	ld.global.u32 	%r25, [%rd19+-8];
	mul.wide.s32 	%rd20, %r25, 4;
	add.s64 	%rd21, %rd1, %rd20;
	mov.b32 	%r26, 1;
	st.global.u32 	[%rd21], %r26;
	ld.global.u32 	%r27, [%rd19+-4];
	mul.wide.s32 	%rd22, %r27, 4;
	add.s64 	%rd23, %rd1, %rd22;
	st.global.u32 	[%rd23], %r26;
	ld.global.u32 	%r28, [%rd19];
	mul.wide.s32 	%rd24, %r28, 4;
	add.s64 	%rd25, %rd1, %rd24;
	st.global.u32 	[%rd25], %r26;
	ld.global.u32 	%r29, [%rd19+4];
	mul.wide.s32 	%rd26, %r29, 4;
	add.s64 	%rd27, %rd1, %rd26;
	st.global.u32 	[%rd27], %r26;
	add.s32 	%r32, %r32, 4;
	add.s32 	%r33, %r33, 4;
	setp.ne.s32 	%p7, %r33, 0;
	@%p7 bra 	$L__BB2_8;
$L__BB2_9:
	ret;

}


// ===== COMPILED SASS (sm_100) =====

	.target	sm_100

	.elftype	@"ET_EXEC"


//--------------------- .note.nv.tkinfo           --------------------------
	.section	.note.nv.tkinfo,"",@"SHT_NOTE"
	.sectionflags	@"SHF_NOTE_NV_TKINFO"
	.tkinfo
        /*0018*/ 	.word	0x00000002
        /*0030*/ 	.string	""
        /*0030*/ 	.string	"ptxas"
        /*0030*/ 	.string	"Cuda compilation tools, release 13.0, V13.0.88"
        /*0030*/ 	.string	"Build cuda_13.0.r13.0/compiler.36424714_0"
        /*0030*/ 	.string	"-arch sm_100 -m 64 "



//--------------------- .note.nv.cuinfo           --------------------------
	.section	.note.nv.cuinfo,"",@"SHT_NOTE"
	.sectionflags	@"SHF_NOTE_NV_CUINFO"
        /*0018*/ 	.short	0x0002
        /*001a*/ 	.short	0x0064
        /*001c*/ 	.short	0x0082
	.zero		2


//--------------------- .nv.info                  --------------------------
	.section	.nv.info,"",@"SHT_CUDA_INFO"
	.align	4


	//----- nvinfo : EIATTR_REGCOUNT
	.align		4
        /*0000*/ 	.byte	0x04, 0x2f
        /*0002*/ 	.short	(.L_1 - .L_0)
	.align		4
.L_0:
        /*0004*/ 	.word	index@(_Z15pagerank_gatherPfPKfPKiS3_S3_S3_iPii)
        /*0008*/ 	.word	0x0000001b


	//----- nvinfo : EIATTR_FRAME_SIZE
	.align		4
.L_1:
        /*000c*/ 	.byte	0x04, 0x11
        /*000e*/ 	.short	(.L_3 - .L_2)
	.align		4
.L_2:
        /*0010*/ 	.word	index@($__internal_0_$__cuda_sm3x_div_rn_noftz_f32_slowpath)
        /*0014*/ 	.word	0x00000000


	//----- nvinfo : EIATTR_FRAME_SIZE
	.align		4
.L_3:
        /*0018*/ 	.byte	0x04, 0x11
        /*001a*/ 	.short	(.L_5 - .L_4)
	.align		4
.L_4:
        /*001c*/ 	.word	index@(_Z15pagerank_gatherPfPKfPKiS3_S3_S3_iPii)
        /*0020*/ 	.word	0x00000000


	//----- nvinfo : EIATTR_REGCOUNT
	.align		4
.L_5:
        /*0024*/ 	.byte	0x04, 0x2f
        /*0026*/ 	.short	(.L_7 - .L_6)
	.align		4
.L_6:
        /*0028*/ 	.word	index@(_Z14pagerank_applyPfPKfPKiiPiS4_i)
        /*002c*/ 	.word	0x0000000c


	//----- nvinfo : EIATTR_FRAME_SIZE
	.align		4
.L_7:
        /*0030*/ 	.byte	0x04, 0x11
        /*0032*/ 	.short	(.L_9 - .L_8)
	.align		4
.L_8:
        /*0034*/ 	.word	index@(_Z14pagerank_applyPfPKfPKiiPiS4_i)
        /*0038*/ 	.word	0x00000000


	//----- nvinfo : EIATTR_REGCOUNT
	.align		4
.L_9:
        /*003c*/ 	.byte	0x04, 0x2f
        /*003e*/ 	.short	(.L_11 - .L_10)
	.align		4
.L_10:
        /*0040*/ 	.word	index@(_Z16pagerank_scatterPiiPKiS1_S_S_i)
        /*0044*/ 	.word	0x00000012


	//----- nvinfo : EIATTR_FRAME_SIZE
	.align		4
.L_11:
        /*0048*/ 	.byte	0x04, 0x11
        /*004a*/ 	.short	(.L_13 - .L_12)
	.align		4
.L_12:
        /*004c*/ 	.word	index@(_Z16pagerank_scatterPiiPKiS1_S_S_i)
        /*0050*/ 	.word	0x00000000


	//----- nvinfo : EIATTR_MIN_STACK_SIZE
	.align		4
.L_13:
        /*0054*/ 	.byte	0x04, 0x12
        /*0056*/ 	.short	(.L_15 - .L_14)
	.align		4
.L_14:
        /*0058*/ 	.word	index@(_Z16pagerank_scatterPiiPKiS1_S_S_i)
        /*005c*/ 	.word	0x00000000


	//----- nvinfo : EIATTR_MIN_STACK_SIZE
	.align		4
.L_15:
        /*0060*/ 	.byte	0x04, 0x12
        /*0062*/ 	.short	(.L_17 - .L_16)
	.align		4
.L_16:
        /*0064*/ 	.word	index@(_Z14pagerank_applyPfPKfPKiiPiS4_i)
        /*0068*/ 	.word	0x00000000


	//----- nvinfo : EIATTR_MIN_STACK_SIZE
	.align		4
.L_17:
        /*006c*/ 	.byte	0x04, 0x12
        /*006e*/ 	.short	(.L_19 - .L_18)
	.align		4
.L_18:
        /*0070*/ 	.word	index@(_Z15pagerank_gatherPfPKfPKiS3_S3_S3_iPii)
        /*0074*/ 	.word	0x00000000
.L_19:


//--------------------- .nv.compat                --------------------------
	.section	.nv.compat,"",@"SHT_CUDA_COMPAT_INFO"
	.align	4
        /*0000*/ 	.byte	0x02, 0x09, 0x00, 0x00, 0x02, 0x02, 0x01, 0x00, 0x02, 0x05, 0x05, 0x00, 0x03, 0x07, 0x01, 0x01
        /*0010*/ 	.byte	0x02, 0x03, 0x00, 0x00, 0x02, 0x06, 0x01, 0x00, 0x04, 0x0b, 0x08, 0x00, 0x01, 0x00, 0x00, 0x00
        /*0020*/ 	.byte	0x00, 0x00, 0x00, 0x00


//--------------------- .nv.info._Z16pagerank_scatterPiiPKiS1_S_S_i --------------------------
	.section	.nv.info._Z16pagerank_scatterPiiPKiS1_S_S_i,"",@"SHT_CUDA_INFO"
	.sectionflags	@""
	.align	4


	//----- nvinfo : EIATTR_CUDA_API_VERSION
	.align		4
        /*0000*/ 	.byte	0x04, 0x37
        /*0002*/ 	.short	(.L_21 - .L_20)
.L_20:
        /*0004*/ 	.word	0x00000082


	//----- nvinfo : EIATTR_KPARAM_INFO
	.align		4
.L_21:
        /*0008*/ 	.byte	0x04, 0x17
        /*000a*/ 	.short	(.L_23 - .L_22)
.L_22:
        /*000c*/ 	.word	0x00000000
        /*0010*/ 	.short	0x0006
        /*0012*/ 	.short	0x0030
        /*0014*/ 	.byte	0x00, 0xf0, 0x11, 0x00


	//----- nvinfo : EIATTR_KPARAM_INFO
	.align		4
.L_23:
        /*0018*/ 	.byte	0x04, 0x17
        /*001a*/ 	.short	(.L_25 - .L_24)
.L_24:
        /*001c*/ 	.word	0x00000000
        /*0020*/ 	.short	0x0005
        /*0022*/ 	.short	0x0028
        /*0024*/ 	.byte	0x00, 0xf5, 0x21, 0x00


	//----- nvinfo : EIATTR_KPARAM_INFO
	.align		4
.L_25:
        /*0028*/ 	.byte	0x04, 0x17
        /*002a*/ 	.short	(.L_27 - .L_26)
.L_26:
        /*002c*/ 	.word	0x00000000
        /*0030*/ 	.short	0x0004
        /*0032*/ 	.short	0x0020
        /*0034*/ 	.byte	0x00, 0xf5, 0x21, 0x00


	//----- nvinfo : EIATTR_KPARAM_INFO
	.align		4
.L_27:
        /*0038*/ 	.byte	0x04, 0x17
        /*003a*/ 	.short	(.L_29 - .L_28)
.L_28:
        /*003c*/ 	.word	0x00000000
        /*0040*/ 	.short	0x0003
        /*0042*/ 	.short	0x0018
        /*0044*/ 	.byte	0x00, 0xf5, 0x21, 0x00


	//----- nvinfo : EIATTR_KPARAM_INFO
	.align		4
.L_29:
        /*0048*/ 	.byte	0x04, 0x17
        /*004a*/ 	.short	(.L_31 - .L_30)
.L_30:
        /*004c*/ 	.word	0x00000000
        /*0050*/ 	.short	0x0002
        /*0052*/ 	.short	0x0010
        /*0054*/ 	.byte	0x00, 0xf5, 0x21, 0x00


	//----- nvinfo : EIATTR_KPARAM_INFO
	.align		4
.L_31:
        /*0058*/ 	.byte	0x04, 0x17
        /*005a*/ 	.short	(.L_33 - .L_32)
.L_32:
        /*005c*/ 	.word	0x00000000
        /*0060*/ 	.short	0x0001
        /*0062*/ 	.short	0x0008
        /*0064*/ 	.byte	0x00, 0xf0, 0x11, 0x00


	//----- nvinfo : EIATTR_KPARAM_INFO
	.align		4
.L_33:
        /*0068*/ 	.byte	0x04, 0x17
        /*006a*/ 	.short	(.L_35 - .L_34)
.L_34:
        /*006c*/ 	.word	0x00000000
        /*0070*/ 	.short	0x0000
        /*0072*/ 	.short	0x0000
        /*0074*/ 	.byte	0x00, 0xf5, 0x21, 0x00


	//----- nvinfo : EIATTR_SPARSE_MMA_MASK
	.align		4
.L_35:
        /*0078*/ 	.byte	0x03, 0x50
        /*007a*/ 	.short	0x0000


	//----- nvinfo : EIATTR_MAXREG_COUNT
	.align		4
        /*007c*/ 	.byte	0x03, 0x1b
        /*007e*/ 	.short	0x00ff


	//----- nvinfo : EIATTR_MERCURY_ISA_VERSION
	.align		4
        /*0080*/ 	.byte	0x03, 0x5f
        /*0082*/ 	.short	0x0101


	//----- nvinfo : EIATTR_VRC_CTA_INIT_COUNT
	.align		4
        /*0084*/ 	.byte	0x02, 0x4a
	.zero		1
	.zero		1


	//----- nvinfo : EIATTR_EXIT_INSTR_OFFSETS
	.align		4
        /*0088*/ 	.byte	0x04, 0x1c
        /*008a*/ 	.short	(.L_37 - .L_36)


	//   ....[0]....
.L_36:
        /*008c*/ 	.word	0x00000070


	//   ....[1]....
        /*0090*/ 	.word	0x000000d0


	//   ....[2]....
        /*0094*/ 	.word	0x00000130


	//   ....[3]....
        /*0098*/ 	.word	0x00000270


	//   ....[4]....
        /*009c*/ 	.word	0x00000410


	//----- nvinfo : EIATTR_CRS_STACK_SIZE
	.align		4
.L_37:
        /*00a0*/ 	.byte	0x04, 0x1e
        /*00a2*/ 	.short	(.L_39 - .L_38)
.L_38:
        /*00a4*/ 	.word	0x00000000


	//----- nvinfo : EIATTR_CBANK_PARAM_SIZE
	.align		4
.L_39:
        /*00a8*/ 	.byte	0x03, 0x19
        /*00aa*/ 	.short	0x0034


	//----- nvinfo : EIATTR_PARAM_CBANK
	.align		4
        /*00ac*/ 	.byte	0x04, 0x0a
        /*00ae*/ 	.short	(.L_41 - .L_40)
	.align		4
.L_40:
        /*00b0*/ 	.word	index@(.nv.constant0._Z16pagerank_scatterPiiPKiS1_S_S_i)
        /*00b4*/ 	.short	0x0380
        /*00b6*/ 	.short	0x0034


	//----- nvinfo : EIATTR_SW_WAR
	.align		4
.L_41:
        /*00b8*/ 	.byte	0x04, 0x36
        /*00ba*/ 	.short	(.L_43 - .L_42)
.L_42:
        /*00bc*/ 	.word	0x00000008
.L_43:


//--------------------- .nv.info._Z14pagerank_applyPfPKfPKiiPiS4_i --------------------------
	.section	.nv.info._Z14pagerank_applyPfPKfPKiiPiS4_i,"",@"SHT_CUDA_INFO"
	.sectionflags	@""
	.align	4


	//----- nvinfo : EIATTR_CUDA_API_VERSION
	.align		4
        /*0000*/ 	.byte	0x04, 0x37
        /*0002*/ 	.short	(.L_45 - .L_44)
.L_44:
        /*0004*/ 	.word	0x00000082


	//----- nvinfo : EIATTR_KPARAM_INFO
	.align		4
.L_45:
        /*0008*/ 	.byte	0x04, 0x17
        /*000a*/ 	.short	(.L_47 - .L_46)
.L_46:
        /*000c*/ 	.word	0x00000000
        /*0010*/ 	.short	0x0006
        /*0012*/ 	.short	0x0030
        /*0014*/ 	.byte	0x00, 0xf0, 0x11, 0x00


	//----- nvinfo : EIATTR_KPARAM_INFO
	.align		4
.L_47:
        /*0018*/ 	.byte	0x04, 0x17
        /*001a*/ 	.short	(.L_49 - .L_48)
.L_48:
        /*001c*/ 	.word	0x00000000
        /*0020*/ 	.short	0x0005
        /*0022*/ 	.short	0x0028
        /*0024*/ 	.byte	0x00, 0xf5, 0x21, 0x00


	//----- nvinfo : EIATTR_KPARAM_INFO
	.align		4
.L_49:
        /*0028*/ 	.byte	0x04, 0x17
        /*002a*/ 	.short	(.L_51 - .L_50)
.L_50:
        /*002c*/ 	.word	0x00000000
        /*0030*/ 	.short	0x0004
        /*0032*/ 	.short	0x0020
        /*0034*/ 	.byte	0x00, 0xf5, 0x21, 0x00


	//----- nvinfo : EIATTR_KPARAM_INFO
	.align		4
.L_51:
        /*0038*/ 	.byte	0x04, 0x17
        /*003a*/ 	.short	(.L_53 - .L_52)
.L_52:
        /*003c*/ 	.word	0x00000000
        /*0040*/ 	.short	0x0003
        /*0042*/ 	.short	0x0018
        /*0044*/ 	.byte	0x00, 0xf0, 0x11, 0x00


	//----- nvinfo : EIATTR_KPARAM_INFO
	.align		4
.L_53:
        /*0048*/ 	.byte	0x04, 0x17
        /*004a*/ 	.short	(.L_55 - .L_54)
.L_54:
        /*004c*/ 	.word	0x00000000
        /*0050*/ 	.short	0x0002
        /*0052*/ 	.short	0x0010
        /*0054*/ 	.byte	0x00, 0xf5, 0x21, 0x00


	//----- nvinfo : EIATTR_KPARAM_INFO
	.align		4
.L_55:
        /*0058*/ 	.byte	0x04, 0x17
        /*005a*/ 	.short	(.L_57 - .L_56)
.L_56:
        /*005c*/ 	.word	0x00000000
        /*0060*/ 	.short	0x0001
        /*0062*/ 	.short	0x0008
        /*0064*/ 	.byte	0x00, 0xf5, 0x21, 0x00


	//----- nvinfo : EIATTR_KPARAM_INFO
	.align		4
.L_57:
        /*0068*/ 	.byte	0x04, 0x17
        /*006a*/ 	.short	(.L_59 - .L_58)
.L_58:
        /*006c*/ 	.word	0x00000000
        /*0070*/ 	.short	0x0000
        /*0072*/ 	.short	0x0000
        /*0074*/ 	.byte	0x00, 0xf5, 0x21, 0x00


	//----- nvinfo : EIATTR_SPARSE_MMA_MASK
	.align		4
.L_59:
        /*0078*/ 	.byte	0x03, 0x50
        /*007a*/ 	.short	0x0000


	//----- nvinfo : EIATTR_MAXREG_COUNT
	.align		4
        /*007c*/ 	.byte	0x03, 0x1b
        /*007e*/ 	.short	0x00ff


	//----- nvinfo : EIATTR_MERCURY_ISA_VERSION
	.align		4
        /*0080*/ 	.byte	0x03, 0x5f
        /*0082*/ 	.short	0x0101


	//----- nvinfo : EIATTR_VRC_CTA_INIT_COUNT
	.align		4
        /*0084*/ 	.byte	0x02, 0x4a
	.zero		1
	.zero		1


	//----- nvinfo : EIATTR_EXIT_INSTR_OFFSETS
	.align		4
        /*0088*/ 	.byte	0x04, 0x1c
        /*008a*/ 	.short	(.L_61 - .L_60)


	//   ....[0]....
.L_60:
        /*008c*/ 	.word	0x00000070


	//   ....[1]....
        /*0090*/ 	.word	0x000000d0


	//   ....[2]....
        /*0094*/ 	.word	0x00000190


	//   ....[3]....
        /*0098*/ 	.word	0x000001e0


	//----- nvinfo : EIATTR_CBANK_PARAM_SIZE
	.align		4
.L_61:
        /*009c*/ 	.byte	0x03, 0x19
        /*009e*/ 	.short	0x0034


	//----- nvinfo : EIATTR_PARAM_CBANK
	.align		4
        /*00a0*/ 	.byte	0x04, 0x0a
        /*00a2*/ 	.short	(.L_63 - .L_62)
	.align		4
.L_62:
        /*00a4*/ 	.word	index@(.nv.constant0._Z14pagerank_applyPfPKfPKiiPiS4_i)
        /*00a8*/ 	.short	0x0380
        /*00aa*/ 	.short	0x0034


	//----- nvinfo : EIATTR_SW_WAR
	.align		4
.L_63:
        /*00ac*/ 	.byte	0x04, 0x36
        /*00ae*/ 	.short	(.L_65 - .L_64)
.L_64:
        /*00b0*/ 	.word	0x00000008
.L_65:


//--------------------- .nv.info._Z15pagerank_gatherPfPKfPKiS3_S3_S3_iPii --------------------------
	.section	.nv.info._Z15pagerank_gatherPfPKfPKiS3_S3_S3_iPii,"",@"SHT_CUDA_INFO"
	.sectionflags	@""
	.align	4


	//----- nvinfo : EIATTR_CUDA_API_VERSION
	.align		4
        /*0000*/ 	.byte	0x04, 0x37
        /*0002*/ 	.short	(.L_67 - .L_66)
.L_66:
        /*0004*/ 	.word	0x00000082


	//----- nvinfo : EIATTR_KPARAM_INFO
	.align		4
.L_67:
        /*0008*/ 	.byte	0x04, 0x17
        /*000a*/ 	.short	(.L_69 - .L_68)
.L_68:
        /*000c*/ 	.word	0x00000000
        /*0010*/ 	.short	0x0008
        /*0012*/ 	.short	0x0040
        /*0014*/ 	.byte	0x00, 0xf0, 0x11, 0x00


	//----- nvinfo : EIATTR_KPARAM_INFO
	.align		4
.L_69:
        /*0018*/ 	.byte	0x04, 0x17
        /*001a*/ 	.short	(.L_71 - .L_70)
.L_70:
        /*001c*/ 	.word	0x00000000
        /*0020*/ 	.short	0x0007
        /*0022*/ 	.short	0x0038
        /*0024*/ 	.byte	0x00, 0xf5, 0x21, 0x00


	//----- nvinfo : EIATTR_KPARAM_INFO
	.align		4
.L_71:
        /*0028*/ 	.byte	0x04, 0x17
        /*002a*/ 	.short	(.L_73 - .L_72)
.L_72:
        /*002c*/ 	.word	0x00000000
        /*0030*/ 	.short	0x0006
        /*0032*/ 	.short	0x0030
        /*0034*/ 	.byte	0x00, 0xf0, 0x11, 0x00


	//----- nvinfo : EIATTR_KPARAM_INFO
	.align		4
.L_73:
        /*0038*/ 	.byte	0x04, 0x17
        /*003a*/ 	.short	(.L_75 - .L_74)
.L_74:
        /*003c*/ 	.word	0x00000000
        /*0040*/ 	.short	0x0005
        /*0042*/ 	.short	0x0028
        /*0044*/ 	.byte	0x00, 0xf5, 0x21, 0x00


	//----- nvinfo : EIATTR_KPARAM_INFO
	.align		4
.L_75:
        /*0048*/ 	.byte	0x04, 0x17
        /*004a*/ 	.short	(.L_77 - .L_76)
.L_76:
        /*004c*/ 	.word	0x00000000
        /*0050*/ 	.short	0x0004
        /*0052*/ 	.short	0x0020
        /*0054*/ 	.byte	0x00, 0xf5, 0x21, 0x00


	//----- nvinfo : EIATTR_KPARAM_INFO
	.align		4
.L_77:
        /*0058*/ 	.byte	0x04, 0x17
        /*005a*/ 	.short	(.L_79 - .L_78)
.L_78:
        /*005c*/ 	.word	0x00000000
        /*0060*/ 	.short	0x0003
        /*0062*/ 	.short	0x0018
        /*0064*/ 	.byte	0x00, 0xf5, 0x21, 0x00


	//----- nvinfo : EIATTR_KPARAM_INFO
	.align		4
.L_79:
        /*0068*/ 	.byte	0x04, 0x17
        /*006a*/ 	.short	(.L_81 - .L_80)
.L_80:
        /*006c*/ 	.word	0x00000000
        /*0070*/ 	.short	0x0002
        /*0072*/ 	.short	0x0010
        /*0074*/ 	.byte	0x00, 0xf5, 0x21, 0x00


	//----- nvinfo : EIATTR_KPARAM_INFO
	.align		4
.L_81:
        /*0078*/ 	.byte	0x04, 0x17
        /*007a*/ 	.short	(.L_83 - .L_82)
.L_82:
        /*007c*/ 	.word	0x00000000
        /*0080*/ 	.short	0x0001
        /*0082*/ 	.short	0x0008
        /*0084*/ 	.byte	0x00, 0xf5, 0x21, 0x00


	//----- nvinfo : EIATTR_KPARAM_INFO
	.align		4
.L_83:
        /*0088*/ 	.byte	0x04, 0x17
        /*008a*/ 	.short	(.L_85 - .L_84)
.L_84:
        /*008c*/ 	.word	0x00000000
        /*0090*/ 	.short	0x0000
        /*0092*/ 	.short	0x0000
        /*0094*/ 	.byte	0x00, 0xf5, 0x21, 0x00


	//----- nvinfo : EIATTR_SPARSE_MMA_MASK
	.align		4
.L_85:
        /*0098*/ 	.byte	0x03, 0x50
        /*009a*/ 	.short	0x0000


	//----- nvinfo : EIATTR_MAXREG_COUNT
	.align		4
        /*009c*/ 	.byte	0x03, 0x1b
        /*009e*/ 	.short	0x00ff


	//----- nvinfo : EIATTR_MERCURY_ISA_VERSION
	.align		4
        /*00a0*/ 	.byte	0x03, 0x5f
        /*00a2*/ 	.short	0x0101


	//----- nvinfo : EIATTR_VRC_CTA_INIT_COUNT
	.align		4
        /*00a4*/ 	.byte	0x02, 0x4a
	.zero		1
	.zero		1


	//----- nvinfo : EIATTR_EXIT_INSTR_OFFSETS
	.align		4
        /*00a8*/ 	.byte	0x04, 0x1c
        /*00aa*/ 	.short	(.L_87 - .L_86)


	//   ....[0]....
.L_86:
        /*00ac*/ 	.word	0x00000070


	//   ....[1]....
        /*00b0*/ 	.word	0x000000d0


	//   ....[2]....
        /*00b4*/ 	.word	0x000019f0


	//----- nvinfo : EIATTR_CRS_STACK_SIZE
	.align		4
.L_87:
        /*00b8*/ 	.byte	0x04, 0x1e
        /*00ba*/ 	.short	(.L_89 - .L_88)
.L_88:
        /*00bc*/ 	.word	0x00000000


	//----- nvinfo : EIATTR_CBANK_PARAM_SIZE
	.align		4
.L_89:
        /*00c0*/ 	.byte	0x03, 0x19
        /*00c2*/ 	.short	0x0044


	//----- nvinfo : EIATTR_PARAM_CBANK
	.align		4
        /*00c4*/ 	.byte	0x04, 0x0a
        /*00c6*/ 	.short	(.L_91 - .L_90)
	.align		4
.L_90:
        /*00c8*/ 	.word	index@(.nv.constant0._Z15pagerank_gatherPfPKfPKiS3_S3_S3_iPii)
        /*00cc*/ 	.short	0x0380
        /*00ce*/ 	.short	0x0044


	//----- nvinfo : EIATTR_SW_WAR
	.align		4
.L_91:
        /*00d0*/ 	.byte	0x04, 0x36
        /*00d2*/ 	.short	(.L_93 - .L_92)
.L_92:
        /*00d4*/ 	.word	0x00000008
.L_93:


//--------------------- .nv.callgraph             --------------------------
	.section	.nv.callgraph,"",@"SHT_CUDA_CALLGRAPH"
	.align	4
	.sectionentsize	8
	.align		4
        /*0000*/ 	.word	0x00000000
	.align		4
        /*0004*/ 	.word	0xffffffff
	.align		4
        /*0008*/ 	.word	0x00000000
	.align		4
        /*000c*/ 	.word	0xfffffffe
	.align		4
        /*0010*/ 	.word	0x00000000
	.align		4
        /*0014*/ 	.word	0xfffffffd
	.align		4
        /*0018*/ 	.word	0x00000000
	.align		4
        /*001c*/ 	.word	0xfffffffc


//--------------------- .text._Z16pagerank_scatterPiiPKiS1_S_S_i --------------------------
	.section	.text._Z16pagerank_scatterPiiPKiS1_S_S_i,"ax",@progbits
	.align	128
        .global         _Z16pagerank_scatterPiiPKiS1_S_S_i
        .type           _Z16pagerank_scatterPiiPKiS1_S_S_i,@function
        .size           _Z16pagerank_scatterPiiPKiS1_S_S_i,(.L_x_58 - _Z16pagerank_scatterPiiPKiS1_S_S_i)
        .other          _Z16pagerank_scatterPiiPKiS1_S_S_i,@"STO_CUDA_ENTRY STV_DEFAULT"
_Z16pagerank_scatterPiiPKiS1_S_S_i:
.text._Z16pagerank_scatterPiiPKiS1_S_S_i:
[----:B------:R-:W-:Y:S01]  /*0000*/  LDC R1, c[0x0][0x37c] ;  /* 0x0000df00ff017b82 */ /* 0x000fe20000000800 */
[----:B------:R-:W0:Y:S07]  /*0010*/  S2R R5, SR_TID.X ;  /* 0x0000000000057919 */ /* 0x000e2e0000002100 */
[----:B------:R-:W0:Y:S01]  /*0020*/  S2UR UR4, SR_CTAID.X ;  /* 0x00000000000479c3 */ /* 0x000e220000002500 */
[----:B------:R-:W1:Y:S07]  /*0030*/  LDCU UR5, c[0x0][0x388] ;  /* 0x00007100ff0577ac */ /* 0x000e6e0008000800 */
[----:B------:R-:W0:Y:S02]  /*0040*/  LDC R0, c[0x0][0x360] ;  /* 0x0000d800ff007b82 */ /* 0x000e240000000800 */
[----:B0-----:R-:W-:-:S05]  /*0050*/  IMAD R5, R0, UR4, R5 ;  /* 0x0000000400057c24 */ /* 0x001fca000f8e0205 */
[----:B-1----:R-:W-:-:S13]  /*0060*/  ISETP.GE.AND P0, PT, R5, UR5, PT ;  /* 0x0000000505007c0c */ /* 0x002fda000bf06270 */
[----:B------:R-:W-:Y:S05]  /*0070*/  @P0 EXIT ;  /* 0x000000000000094d */ /* 0x000fea0003800000 */
[----:B------:R-:W0:Y:S01]  /*0080*/  LDC.64 R2, c[0x0][0x3a0] ;  /* 0x0000e800ff027b82 */ /* 0x000e220000000a00 */
[----:B------:R-:W1:Y:S01]  /*0090*/  LDCU.64 UR6, c[0x0][0x358] ;  /* 0x00006b00ff0677ac */ /* 0x000e620008000a00 */
[----:B0-----:R-:W-:-:S06]  /*00a0*/  IMAD.WIDE R2, R5, 0x4, R2 ;  /* 0x0000000405027825 */ /* 0x001fcc00078e0202 */
[----:B-1----:R-:W2:Y:S02]  /*00b0*/  LDG.E R2, desc[UR6][R2.64] ;  /* 0x0000000602027981 */ /* 0x002ea4000c1e1900 */
[----:B--2---:R-:W-:-:S13]  /*00c0*/  ISETP.NE.AND P0, PT, R2, 0x1, PT ;  /* 0x000000010200780c */ /* 0x004fda0003f05270 */
[----:B------:R-:W-:Y:S05]  /*00d0*/  @P0 EXIT ;  /* 0x000000000000094d */ /* 0x000fea0003800000 */
[----:B------:R-:W0:Y:S02]  /*00e0*/  LDC.64 R2, c[0x0][0x390] ;  /* 0x0000e400ff027b82 */ /* 0x000e240000000a00 */
[----:B0-----:R-:W-:-:S05]  /*00f0*/  IMAD.WIDE R2, R5, 0x4, R2 ;  /* 0x0000000405027825 */ /* 0x001fca00078e0202 */
[----:B------:R-:W2:Y:S04]  /*0100*/  LDG.E R0, desc[UR6][R2.64] ;  /* 0x0000000602007981 */ /* 0x000ea8000c1e1900 */
[----:B------:R-:W2:Y:S02]  /*0110*/  LDG.E R11, desc[UR6][R2.64+0x4] ;  /* 0x00000406020b7981 */ /* 0x000ea4000c1e1900 */
[----:B--2---:R-:W-:-:S13]  /*0120*/  ISETP.GE.AND P0, PT, R0, R11, PT ;  /* 0x0000000b0000720c */ /* 0x004fda0003f06270 */
[----:B------:R-:W-:Y:S05]  /*0130*/  @P0 EXIT ;  /* 0x000000000000094d */ /* 0x000fea0003800000 */
[CC--:B------:R-:W-:Y:S01]  /*0140*/  IADD3 R2, PT, PT, -R0.reuse, R11.reuse, RZ ;  /* 0x0000000b00027210 */ /* 0x0c0fe20007ffe1ff */
[----:B------:R-:W-:Y:S01]  /*0150*/  BSSY.RECONVERGENT B0, `(.L_x_0) ;  /* 0x0000011000007945 */ /* 0x000fe20003800200 */
[----:B------:R-:W-:Y:S02]  /*0160*/  IADD3 R3, PT, PT, R0, -R11, RZ ;  /* 0x8000000b00037210 */ /* 0x000fe40007ffe0ff */
[----:B------:R-:W-:Y:S02]  /*0170*/  LOP3.LUT P1, R2, R2, 0x3, RZ, 0xc0, !PT ;  /* 0x0000000302027812 */ /* 0x000fe4000782c0ff */
[----:B------:R-:W-:-:S11]  /*0180*/  ISETP.GT.U32.AND P0, PT, R3, -0x4, PT ;  /* 0xfffffffc0300780c */ /* 0x000fd60003f04070 */
[----:B------:R-:W-:Y:S05]  /*0190*/  @!P1 BRA `(.L_x_1) ;  /* 0x0000000000309947 */ /* 0x000fea0003800000 */
[----:B------:R-:W0:Y:S01]  /*01a0*/  LDC.64 R8, c[0x0][0x380] ;  /* 0x0000e000ff087b82 */ /* 0x000e220000000a00 */
[----:B------:R-:W-:-:S07]  /*01b0*/  IMAD.MOV R10, RZ, RZ, -R2 ;  /* 0x000000ffff0a7224 */ /* 0x000fce00078e0a02 */
[----:B------:R-:W1:Y:S02]  /*01c0*/  LDC.64 R6, c[0x0][0x398] ;  /* 0x0000e600ff067b82 */ /* 0x000e640000000a00 */
.L_x_2:
[----:B-1----:R-:W-:-:S06]  /*01d0*/  IMAD.WIDE R2, R0, 0x4, R6 ;  /* 0x0000000400027825 */ /* 0x002fcc00078e0206 */
[----:B------:R-:W0:Y:S01]  /*01e0*/  LDG.E R3, desc[UR6][R2.64] ;  /* 0x0000000602037981 */ /* 0x000e22000c1e1900 */
[----:B--2---:R-:W-:Y:S02]  /*01f0*/  HFMA2 R13, -RZ, RZ, 0, 5.9604644775390625e-08 ;  /* 0x00000001ff0d7431 */ /* 0x004fe400000001ff */
[----:B------:R-:W-:Y:S01]  /*0200*/  VIADD R10, R10, 0x1 ;  /* 0x000000010a0a7836 */ /* 0x000fe20000000000 */
[----:B------:R-:W-:-:S04]  /*0210*/  IADD3 R0, PT, PT, R0, 0x1, RZ ;  /* 0x0000000100007810 */ /* 0x000fc80007ffe0ff */
[----:B------:R-:W-:Y:S01]  /*0220*/  ISETP.NE.AND P1, PT, R10, RZ, PT ;  /* 0x000000ff0a00720c */ /* 0x000fe20003f25270 */
[----:B0-----:R-:W-:-:S05]  /*0230*/  IMAD.WIDE R4, R3, 0x4, R8 ;  /* 0x0000000403047825 */ /* 0x001fca00078e0208 */
[----:B------:R2:W-:Y:S07]  /*0240*/  STG.E desc[UR6][R4.64], R13 ;  /* 0x0000000d04007986 */ /* 0x0005ee000c101906 */
[----:B------:R-:W-:Y:S05]  /*0250*/  @P1 BRA `(.L_x_2) ;  /* 0xfffffffc00dc1947 */ /* 0x000fea000383ffff */
.L_x_1:
[----:B------:R-:W-:Y:S05]  /*0260*/  BSYNC.RECONVERGENT B0 ;  /* 0x0000000000007941 */ /* 0x000fea0003800200 */
.L_x_0:
[----:B------:R-:W-:Y:S05]  /*0270*/  @P0 EXIT ;  /* 0x000000000000094d */ /* 0x000fea0003800000 */
[----:B------:R-:W0:Y:S01]  /*0280*/  LDC.64 R2, c[0x0][0x380] ;  /* 0x0000e000ff027b82 */ /* 0x000e220000000a00 */
[----:B------:R-:W1:Y:S01]  /*0290*/  LDCU.64 UR4, c[0x0][0x398] ;  /* 0x00007300ff0477ac */ /* 0x000e620008000a00 */
[----:B------:R-:W-:Y:S01]  /*02a0*/  IMAD.IADD R14, R0, 0x1, -R11 ;  /* 0x00000001000e7824 */ /* 0x000fe200078e0a0b */
[----:B-1----:R-:W-:-:S04]  /*02b0*/  UIADD3 UR4, UP0, UPT, UR4, 0x8, URZ ;  /* 0x0000000804047890 */ /* 0x002fc8000ff1e0ff */
[----:B------:R-:W-:-:S12]  /*02c0*/  UIADD3.X UR5, UPT, UPT, URZ, UR5, URZ, UP0, !UPT ;  /* 0x00000005ff057290 */ /* 0x000fd800087fe4ff */
.L_x_3:
[----:B--2---:R-:W-:Y:S02]  /*02d0*/  MOV R4, UR4 ;  /* 0x0000000400047c02 */ /* 0x004fe40008000f00 */
[----:B------:R-:W-:-:S03]  /*02e0*/  MOV R5, UR5 ;  /* 0x0000000500057c02 */ /* 0x000fc60008000f00 */
[----:B------:R-:W-:-:S05]  /*02f0*/  IMAD.WIDE R4, R0, 0x4, R4 ;  /* 0x0000000400047825 */ /* 0x000fca00078e0204 */
[----:B-1----:R-:W0:Y:S01]  /*0300*/  LDG.E R7, desc[UR6][R4.64+-0x8] ;  /* 0xfffff80604077981 */ /* 0x002e22000c1e1900 */
[----:B------:R-:W-:Y:S02]  /*0310*/  IMAD.MOV.U32 R15, RZ, RZ, 0x1 ;  /* 0x00000001ff0f7424 */ /* 0x000fe400078e00ff */
[----:B0-----:R-:W-:-:S05]  /*0320*/  IMAD.WIDE R6, R7, 0x4, R2 ;  /* 0x0000000407067825 */ /* 0x001fca00078e0202 */
[----:B------:R1:W-:Y:S04]  /*0330*/  STG.E desc[UR6][R6.64], R15 ;  /* 0x0000000f06007986 */ /* 0x0003e8000c101906 */
[----:B------:R-:W2:Y:S02]  /*0340*/  LDG.E R9, desc[UR6][R4.64+-0x4] ;  /* 0xfffffc0604097981 */ /* 0x000ea4000c1e1900 */
[----:B--2---:R-:W-:-:S05]  /*0350*/  IMAD.WIDE R8, R9, 0x4, R2 ;  /* 0x0000000409087825 */ /* 0x004fca00078e0202 */
[----:B------:R1:W-:Y:S04]  /*0360*/  STG.E desc[UR6][R8.64], R15 ;  /* 0x0000000f08007986 */ /* 0x0003e8000c101906 */
[----:B------:R-:W2:Y:S02]  /*0370*/  LDG.E R11, desc[UR6][R4.64] ;  /* 0x00000006040b7981 */ /* 0x000ea4000c1e1900 */
[----:B--2---:R-:W-:-:S05]  /*0380*/  IMAD.WIDE R10, R11, 0x4, R2 ;  /* 0x000000040b0a7825 */ /* 0x004fca00078e0202 */
[----:B------:R1:W-:Y:S04]  /*0390*/  STG.E desc[UR6][R10.64], R15 ;  /* 0x0000000f0a007986 */ /* 0x0003e8000c101906 */
[----:B------:R-:W2:Y:S01]  /*03a0*/  LDG.E R13, desc[UR6][R4.64+0x4] ;  /* 0x00000406040d7981 */ /* 0x000ea2000c1e1900 */
[----:B------:R-:W-:Y:S02]  /*03b0*/  IADD3 R14, PT, PT, R14, 0x4, RZ ;  /* 0x000000040e0e7810 */ /* 0x000fe40007ffe0ff */
[----:B------:R-:W-:Y:S02]  /*03c0*/  IADD3 R0, PT, PT, R0, 0x4, RZ ;  /* 0x0000000400007810 */ /* 0x000fe40007ffe0ff */
[----:B------:R-:W-:Y:S01]  /*03d0*/  ISETP.NE.AND P0, PT, R14, RZ, PT ;  /* 0x000000ff0e00720c */ /* 0x000fe20003f05270 */
[----:B--2---:R-:W-:-:S05]  /*03e0*/  IMAD.WIDE R12, R13, 0x4, R2 ;  /* 0x000000040d0c7825 */ /* 0x004fca00078e0202 */
[----:B------:R1:W-:Y:S07]  /*03f0*/  STG.E desc[UR6][R12.64], R15 ;  /* 0x0000000f0c007986 */ /* 0x0003ee000c101906 */
[----:B------:R-:W-:Y:S05]  /*0400*/  @P0 BRA `(.L_x_3) ;  /* 0xfffffffc00b00947 */ /* 0x000fea000383ffff */
[----:B------:R-:W-:Y:S05]  /*0410*/  EXIT ;  /* 0x000000000000794d */ /* 0x000fea0003800000 */
.L_x_4:
[----:B------:R-:W-:-:S00]  /*0420*/  BRA `(.L_x_4) ;  /* 0xfffffffc00fc7947 */ /* 0x000fc0000383ffff */
[----:B------:R-:W-:-:S00]  /*0430*/  NOP ;  /* 0x0000000000007918 */ /* 0x000fc00000000000 */
        /* <DEDUP_REMOVED lines=12> */
.L_x_58:


//--------------------- .text._Z14pagerank_applyPfPKfPKiiPiS4_i --------------------------
	.section	.text._Z14pagerank_applyPfPKfPKiiPiS4_i,"ax",@progbits
	.align	128
        .global         _Z14pagerank_applyPfPKfPKiiPiS4_i
        .type           _Z14pagerank_applyPfPKfPKiiPiS4_i,@function
        .size           _Z14pagerank_applyPfPKfPKiiPiS4_i,(.L_x_59 - _Z14pagerank_applyPfPKfPKiiPiS4_i)
        .other          _Z14pagerank_applyPfPKfPKiiPiS4_i,@"STO_CUDA_ENTRY STV_DEFAULT"
_Z14pagerank_applyPfPKfPKiiPiS4_i:
.text._Z14pagerank_applyPfPKfPKiiPiS4_i:
        /* <DEDUP_REMOVED lines=14> */
[----:B------:R-:W0:Y:S08]  /*00e0*/  LDC.64 R2, c[0x0][0x388] ;  /* 0x0000e200ff027b82 */ /* 0x000e300000000a00 */
[----:B------:R-:W1:Y:S01]  /*00f0*/  LDC.64 R4, c[0x0][0x380] ;  /* 0x0000e000ff047b82 */ /* 0x000e620000000a00 */
[----:B0-----:R-:W-:-:S06]  /*0100*/  IMAD.WIDE R2, R7, 0x4, R2 ;  /* 0x0000000407027825 */ /* 0x001fcc00078e0202 */
[----:B------:R-:W2:Y:S01]  /*0110*/  LDG.E R2, desc[UR4][R2.64] ;  /* 0x0000000402027981 */ /* 0x000ea2000c1e1900 */
[----:B-1----:R-:W-:-:S05]  /*0120*/  IMAD.WIDE R4, R7, 0x4, R4 ;  /* 0x0000000407047825 */ /* 0x002fca00078e0204 */
[----:B------:R-:W3:Y:S01]  /*0130*/  LDG.E R0, desc[UR4][R4.64] ;  /* 0x0000000404007981 */ /* 0x000ee2000c1e1900 */
[----:B------:R-:W-:-:S05]  /*0140*/  HFMA2 R9, -RZ, RZ, 1.8369140625, -0.002735137939453125 ;  /* 0x3f59999aff097431 */ /* 0x000fca00000001ff */
[----:B--2---:R-:W-:-:S04]  /*0150*/  FFMA R9, R2, R9, 0.15000000596046447754 ;  /* 0x3e19999a02097423 */ /* 0x004fc80000000009 */
[----:B---3--:R-:W-:-:S05]  /*0160*/  FADD R0, R9, -R0 ;  /* 0x8000000009007221 */ /* 0x008fca0000000000 */
[----:B------:R-:W-:Y:S01]  /*0170*/  FSETP.GE.AND P0, PT, |R0|, 0.0099999997764825820923, PT ;  /* 0x3c23d70a0000780b */ /* 0x000fe20003f06200 */
[----:B------:R0:W-:-:S12]  /*0180*/  STG.E desc[UR4][R4.64], R9 ;  /* 0x0000000904007986 */ /* 0x0001d8000c101904 */
[----:B0-----:R-:W-:Y:S05]  /*0190*/  @!P0 EXIT ;  /* 0x000000000000894d */ /* 0x001fea0003800000 */
[----:B------:R-:W0:Y:S01]  /*01a0*/  LDC.64 R2, c[0x0][0x3a0] ;  /* 0x0000e800ff027b82 */ /* 0x000e220000000a00 */
[----:B------:R-:W-:Y:S01]  /*01b0*/  MOV R5, 0x1 ;  /* 0x0000000100057802 */ /* 0x000fe20000000f00 */
[----:B0-----:R-:W-:-:S05]  /*01c0*/  IMAD.WIDE R2, R7, 0x4, R2 ;  /* 0x0000000407027825 */ /* 0x001fca00078e0202 */
[----:B------:R-:W-:Y:S01]  /*01d0*/  STG.E desc[UR4][R2.64], R5 ;  /* 0x0000000502007986 */ /* 0x000fe2000c101904 */
[----:B------:R-:W-:Y:S05]  /*01e0*/  EXIT ;  /* 0x000000000000794d */ /* 0x000fea0003800000 */
.L_x_5:
        /* <DEDUP_REMOVED lines=9> */
.L_x_59:


//--------------------- .text._Z15pagerank_gatherPfPKfPKiS3_S3_S3_iPii --------------------------
	.section	.text._Z15pagerank_gatherPfPKfPKiS3_S3_S3_iPii,"ax",@progbits
	.align	128
        .global         _Z15pagerank_gatherPfPKfPKiS3_S3_S3_iPii
        .type           _Z15pagerank_gatherPfPKfPKiS3_S3_S3_iPii,@function
        .size           _Z15pagerank_gatherPfPKfPKiS3_S3_S3_iPii,(.L_x_57 - _Z15pagerank_gatherPfPKfPKiS3_S3_S3_iPii)
        .other          _Z15pagerank_gatherPfPKfPKiS3_S3_S3_iPii,@"STO_CUDA_ENTRY STV_DEFAULT"
_Z15pagerank_gatherPfPKfPKiS3_S3_S3_iPii:
.text._Z15pagerank_gatherPfPKfPKiS3_S3_S3_iPii:
        /* <DEDUP_REMOVED lines=17> */
[----:B------:R-:W2:Y:S01]  /*0110*/  LDG.E R5, desc[UR4][R2.64+0x4] ;  /* 0x0000040402057981 */ /* 0x000ea2000c1e1900 */
[----:B------:R-:W-:Y:S01]  /*0120*/  BSSY.RECONVERGENT B0, `(.L_x_6) ;  /* 0x0000189000007945 */ /* 0x000fe20003800200 */
[----:B------:R-:W-:Y:S01]  /*0130*/  HFMA2 R19, -RZ, RZ, 0, 0 ;  /* 0x00000000ff137431 */ /* 0x000fe200000001ff */
[----:B--2---:R-:W-:-:S13]  /*0140*/  ISETP.GE.AND P0, PT, R6, R5, PT ;  /* 0x000000050600720c */ /* 0x004fda0003f06270 */
[----:B------:R-:W-:Y:S05]  /*0150*/  @P0 BRA `(.L_x_7) ;  /* 0x0000001800140947 */ /* 0x000fea0003800000 */
[CC--:B------:R-:W-:Y:S01]  /*0160*/  IADD3 R0, PT, PT, -R5.reuse, R6.reuse, RZ ;  /* 0x0000000605007210 */ /* 0x0c0fe20007ffe1ff */
[----:B------:R-:W-:Y:S01]  /*0170*/  BSSY.RECONVERGENT B3, `(.L_x_8) ;  /* 0x00000c3000037945 */ /* 0x000fe20003800200 */
[----:B------:R-:W-:Y:S02]  /*0180*/  IADD3 R5, PT, PT, R5, -R6, RZ ;  /* 0x8000000605057210 */ /* 0x000fe40007ffe0ff */
[----:B------:R-:W-:Y:S02]  /*0190*/  ISETP.GT.U32.AND P0, PT, R0, -0x8, PT ;  /* 0xfffffff80000780c */ /* 0x000fe40003f04070 */
[----:B------:R-:W-:Y:S02]  /*01a0*/  MOV R19, RZ ;  /* 0x000000ff00137202 */ /* 0x000fe40000000f00 */
[----:B------:R-:W-:-:S09]  /*01b0*/  LOP3.LUT R4, R5, 0x7, RZ, 0xc0, !PT ;  /* 0x0000000705047812 */ /* 0x000fd200078ec0ff */
[----:B------:R-:W-:Y:S05]  /*01c0*/  @P0 BRA `(.L_x_9) ;  /* 0x0000000800f40947 */ /* 0x000fea0003800000 */
[----:B------:R-:W0:Y:S01]  /*01d0*/  LDC.64 R12, c[0x0][0x398] ;  /* 0x0000e600ff0c7b82 */ /* 0x000e220000000a00 */
[----:B------:R-:W-:Y:S02]  /*01e0*/  LOP3.LUT R2, R5, 0xfffffff8, RZ, 0xc0, !PT ;  /* 0xfffffff805027812 */ /* 0x000fe400078ec0ff */
[----:B------:R-:W-:Y:S02]  /*01f0*/  MOV R19, RZ ;  /* 0x000000ff00137202 */ /* 0x000fe40000000f00 */
[----:B------:R-:W-:-:S03]  /*0200*/  IADD3 R2, PT, PT, -R2, RZ, RZ ;  /* 0x000000ff02027210 */ /* 0x000fc60007ffe1ff */
[----:B------:R-:W1:Y:S08]  /*0210*/  LDC.64 R16, c[0x0][0x388] ;  /* 0x0000e200ff107b82 */ /* 0x000e700000000a00 */
[----:B------:R-:W2:Y:S01]  /*0220*/  LDC.64 R14, c[0x0][0x3a0] ;  /* 0x0000e800ff0e7b82 */ /* 0x000ea20000000a00 */
[----:B0-----:R-:W-:-:S04]  /*0230*/  IADD3 R12, P0, PT, R12, 0x10, RZ ;  /* 0x000000100c0c7810 */ /* 0x001fc80007f1e0ff */
[----:B------:R-:W-:-:S09]  /*0240*/  IADD3.X R13, PT, PT, RZ, R13, RZ, P0, !PT ;  /* 0x0000000dff0d7210 */ /* 0x000fd200007fe4ff */
.L_x_26:
[----:B------:R-:W-:-:S05]  /*0250*/  IMAD.WIDE R10, R6, 0x4, R12 ;  /* 0x00000004060a7825 */ /* 0x000fca00078e020c */
[----:B------:R-:W2:Y:S02]  /*0260*/  LDG.E R9, desc[UR4][R10.64+-0x10] ;  /* 0xfffff0040a097981 */ /* 0x000ea4000c1e1900 */
[----:B--2---:R-:W-:-:S05]  /*0270*/  IMAD.WIDE R20, R9, 0x4, R14 ;  /* 0x0000000409147825 */ /* 0x004fca00078e020e */
[----:B------:R-:W2:Y:S04]  /*0280*/  LDG.E R0, desc[UR4][R20.64+0x4] ;  /* 0x0000040414007981 */ /* 0x000ea8000c1e1900 */
[----:B------:R-:W2:Y:S01]  /*0290*/  LDG.E R23, desc[UR4][R20.64] ;  /* 0x0000000414177981 */ /* 0x000ea2000c1e1900 */
[----:B-1----:R-:W-:-:S05]  /*02a0*/  IMAD.WIDE R8, R9, 0x4, R16 ;  /* 0x0000000409087825 */ /* 0x002fca00078e0210 */
[----:B------:R-:W3:Y:S01]  /*02b0*/  LDG.E R3, desc[UR4][R8.64] ;  /* 0x0000000408037981 */ /* 0x000ee2000c1e1900 */
[----:B------:R-:W-:Y:S01]  /*02c0*/  IADD3 R2, PT, PT, R2, 0x8, RZ ;  /* 0x0000000802027810 */ /* 0x000fe20007ffe0ff */
[----:B------:R-:W-:Y:S03]  /*02d0*/  BSSY.RECONVERGENT B4, `(.L_x_10) ;  /* 0x000000f000047945 */ /* 0x000fe60003800200 */
[----:B------:R-:W-:Y:S02]  /*02e0*/  ISETP.NE.AND P2, PT, R2, RZ, PT ;  /* 0x000000ff0200720c */ /* 0x000fe40003f45270 */
[----:B--2---:R-:W-:-:S04]  /*02f0*/  IADD3 R0, PT, PT, R0, -R23, RZ ;  /* 0x8000001700007210 */ /* 0x004fc80007ffe0ff */
[----:B------:R-:W-:-:S04]  /*0300*/  I2FP.F32.S32 R22, R0 ;  /* 0x0000000000167245 */ /* 0x000fc80000201400 */
[----:B------:R-:W0:Y:S08]  /*0310*/  MUFU.RCP R0, R22 ;  /* 0x0000001600007308 */ /* 0x000e300000001000 */
[----:B---3--:R-:W1:Y:S01]  /*0320*/  FCHK P0, R3, R22 ;  /* 0x0000001603007302 */ /* 0x008e620000000000 */
[----:B0-----:R-:W-:-:S04]  /*0330*/  FFMA R23, -R22, R0, 1 ;  /* 0x3f80000016177423 */ /* 0x001fc80000000100 */
[----:B------:R-:W-:-:S04]  /*0340*/  FFMA R0, R0, R23, R0 ;  /* 0x0000001700007223 */ /* 0x000fc80000000000 */
[----:B------:R-:W-:-:S04]  /*0350*/  FFMA R23, R3, R0, RZ ;  /* 0x0000000003177223 */ /* 0x000fc800000000ff */
[----:B------:R-:W-:-:S04]  /*0360*/  FFMA R18, -R22, R23, R3 ;  /* 0x0000001716127223 */ /* 0x000fc80000000103 */
[----:B------:R-:W-:Y:S01]  /*0370*/  FFMA R0, R0, R18, R23 ;  /* 0x0000001200007223 */ /* 0x000fe20000000017 */
[----:B-1----:R-:W-:Y:S06]  /*0380*/  @!P0 BRA `(.L_x_11) ;  /* 0x00000000000c8947 */ /* 0x002fec0003800000 */
[----:B------:R-:W-:Y:S02]  /*0390*/  MOV R0, R22 ;  /* 0x0000001600007202 */ /* 0x000fe40000000f00 */
[----:B------:R-:W-:-:S07]  /*03a0*/  MOV R8, 0x3c0 ;  /* 0x000003c000087802 */ /* 0x000fce0000000f00 */
[----:B------:R-:W-:Y:S05]  /*03b0*/  CALL.REL.NOINC `($__internal_0_$__cuda_sm3x_div_rn_noftz_f32_slowpath) ;  /* 0x0000001400907944 */ /* 0x000fea0003c00000 */
.L_x_11:
[----:B------:R-:W-:Y:S05]  /*03c0*/  BSYNC.RECONVERGENT B4 ;  /* 0x0000000000047941 */ /* 0x000fea0003800200 */
.L_x_10:
[----:B------:R-:W2:Y:S02]  /*03d0*/  LDG.E R9, desc[UR4][R10.64+-0xc] ;  /* 0xfffff4040a097981 */ /* 0x000ea4000c1e1900 */
[----:B--2---:R-:W-:-:S05]  /*03e0*/  IMAD.WIDE R20, R9, 0x4, R14 ;  /* 0x0000000409147825 */ /* 0x004fca00078e020e */
[----:B------:R-:W2:Y:S04]  /*03f0*/  LDG.E R18, desc[UR4][R20.64+0x4] ;  /* 0x0000040414127981 */ /* 0x000ea8000c1e1900 */
[----:B------:R-:W2:Y:S01]  /*0400*/  LDG.E R23, desc[UR4][R20.64] ;  /* 0x0000000414177981 */ /* 0x000ea2000c1e1900 */
[----:B------:R-:W-:-:S05]  /*0410*/  IMAD.WIDE R8, R9, 0x4, R16 ;  /* 0x0000000409087825 */ /* 0x000fca00078e0210 */
[----:B------:R-:W3:Y:S01]  /*0420*/  LDG.E R3, desc[UR4][R8.64] ;  /* 0x0000000408037981 */ /* 0x000ee2000c1e1900 */
[----:B------:R-:W-:Y:S01]  /*0430*/  BSSY.RECONVERGENT B4, `(.L_x_12) ;  /* 0x000000f000047945 */ /* 0x000fe20003800200 */
[----:B------:R-:W-:Y:S01]  /*0440*/  FADD R19, R0, R19 ;  /* 0x0000001300137221 */ /* 0x000fe20000000000 */
        /* <DEDUP_REMOVED lines=13> */
.L_x_13:
[----:B------:R-:W-:Y:S05]  /*0520*/  BSYNC.RECONVERGENT B4 ;  /* 0x0000000000047941 */ /* 0x000fea0003800200 */
.L_x_12:
        /* <DEDUP_REMOVED lines=21> */
.L_x_15:
[----:B------:R-:W-:Y:S05]  /*0680*/  BSYNC.RECONVERGENT B4 ;  /* 0x0000000000047941 */ /* 0x000fea0003800200 */
.L_x_14:
        /* <DEDUP_REMOVED lines=21> */
.L_x_17:
[----:B------:R-:W-:Y:S05]  /*07e0*/  BSYNC.RECONVERGENT B4 ;  /* 0x0000000000047941 */ /* 0x000fea0003800200 */
.L_x_16:
        /* <DEDUP_REMOVED lines=21> */
.L_x_19:
[----:B------:R-:W-:Y:S05]  /*0940*/  BSYNC.RECONVERGENT B4 ;  /* 0x0000000000047941 */ /* 0x000fea0003800200 */
.L_x_18:
        /* <DEDUP_REMOVED lines=8> */
[----:B--2---:R-:W-:-:S05]  /*09d0*/  IMAD.IADD R18, R18, 0x1, -R23 ;  /* 0x0000000112127824 */ /* 0x004fca00078e0a17 */
        /* <DEDUP_REMOVED lines=12> */
.L_x_21:
[----:B------:R-:W-:Y:S05]  /*0aa0*/  BSYNC.RECONVERGENT B4 ;  /* 0x0000000000047941 */ /* 0x000fea0003800200 */
.L_x_20:
        /* <DEDUP_REMOVED lines=21> */
.L_x_23:
[----:B------:R-:W-:Y:S05]  /*0c00*/  BSYNC.RECONVERGENT B4 ;  /* 0x0000000000047941 */ /* 0x000fea0003800200 */
.L_x_22:
        /* <DEDUP_REMOVED lines=21> */
.L_x_25:
[----:B------:R-:W-:Y:S05]  /*0d60*/  BSYNC.RECONVERGENT B4 ;  /* 0x0000000000047941 */ /* 0x000fea0003800200 */
.L_x_24:
[----:B------:R-:W-:Y:S01]  /*0d70*/  FADD R19, R19, R0 ;  /* 0x0000000013137221 */ /* 0x000fe20000000000 */
[----:B------:R-:W-:Y:S01]  /*0d80*/  IADD3 R6, PT, PT, R6, 0x8, RZ ;  /* 0x0000000806067810 */ /* 0x000fe20007ffe0ff */
[----:B------:R-:W-:Y:S06]  /*0d90*/  @P2 BRA `(.L_x_26) ;  /* 0xfffffff4002c2947 */ /* 0x000fec000383ffff */
.L_x_9:
[----:B------:R-:W-:Y:S05]  /*0da0*/  BSYNC.RECONVERGENT B3 ;  /* 0x0000000000037941 */ /* 0x000fea0003800200 */
.L_x_8:
[----:B------:R-:W-:-:S13]  /*0db0*/  ISETP.NE.AND P0, PT, R4, RZ, PT ;  /* 0x000000ff0400720c */ /* 0x000fda0003f05270 */
[----:B------:R-:W-:Y:S05]  /*0dc0*/  @!P0 BRA `(.L_x_7) ;  /* 0x0000000800f88947 */ /* 0x000fea0003800000 */
[----:B------:R-:W-:Y:S01]  /*0dd0*/  ISETP.GE.U32.AND P0, PT, R4, 0x4, PT ;  /* 0x000000040400780c */ /* 0x000fe20003f06070 */
[----:B------:R-:W-:Y:S01]  /*0de0*/  BSSY.RECONVERGENT B3, `(.L_x_27) ;  /* 0x0000066000037945 */ /* 0x000fe20003800200 */
[----:B------:R-:W-:-:S11]  /*0df0*/  LOP3.LUT R2, R5, 0x3, RZ, 0xc0, !PT ;  /* 0x0000000305027812 */ /* 0x000fd600078ec0ff */
[----:B------:R-:W-:Y:S05]  /*0e00*/  @!P0 BRA `(.L_x_28) ;  /* 0x00000004008c8947 */ /* 0x000fea0003800000 */
[----:B------:R-:W0:Y:S08]  /*0e10*/  LDC.64 R10, c[0x0][0x398] ;  /* 0x0000e600ff0a7b82 */ /* 0x000e300000000a00 */
[----:B------:R-:W1:Y:S08]  /*0e20*/  LDC.64 R12, c[0x0][0x3a0] ;  /* 0x0000e800ff0c7b82 */ /* 0x000e700000000a00 */
[----:B------:R-:W2:Y:S01]  /*0e30*/  LDC.64 R8, c[0x0][0x388] ;  /* 0x0000e200ff087b82 */ /* 0x000ea20000000a00 */
[----:B0-----:R-:W-:-:S05]  /*0e40*/  IMAD.WIDE R10, R6, 0x4, R10 ;  /* 0x00000004060a7825 */ /* 0x001fca00078e020a */
[----:B------:R-:W1:Y:S02]  /*0e50*/  LDG.E R3, desc[UR4][R10.64] ;  /* 0x000000040a037981 */ /* 0x000e64000c1e1900 */
[----:B-1----:R-:W-:-:S05]  /*0e60*/  IMAD.WIDE R12, R3, 0x4, R12 ;  /* 0x00000004030c7825 */ /* 0x002fca00078e020c */
[----:B------:R-:W3:Y:S04]  /*0e70*/  LDG.E R0, desc[UR4][R12.64+0x4] ;  /* 0x000004040c007981 */ /* 0x000ee8000c1e1900 */
[----:B------:R-:W3:Y:S01]  /*0e80*/  LDG.E R15, desc[UR4][R12.64] ;  /* 0x000000040c0f7981 */ /* 0x000ee2000c1e1900 */
[----:B--2---:R-:W-:-:S05]  /*0e90*/  IMAD.WIDE R8, R3, 0x4, R8 ;  /* 0x0000000403087825 */ /* 0x004fca00078e0208 */
[----:B------:R-:W2:Y:S01]  /*0ea0*/  LDG.E R3, desc[UR4][R8.64] ;  /* 0x0000000408037981 */ /* 0x000ea2000c1e1900 */
[----:B------:R-:W-:Y:S01]  /*0eb0*/  BSSY.RECONVERGENT B4, `(.L_x_29) ;  /* 0x000000e000047945 */ /* 0x000fe20003800200 */
[----:B---3--:R-:W-:-:S04]  /*0ec0*/  IADD3 R0, PT, PT, R0, -R15, RZ ;  /* 0x8000000f00007210 */ /* 0x008fc80007ffe0ff */
[----:B------:R-:W-:-:S04]  /*0ed0*/  I2FP.F32.S32 R14, R0 ;  /* 0x00000000000e7245 */ /* 0x000fc80000201400 */
[----:B------:R-:W0:Y:S08]  /*0ee0*/  MUFU.RCP R0, R14 ;  /* 0x0000000e00007308 */ /* 0x000e300000001000 */
[----:B--2---:R-:W1:Y:S01]  /*0ef0*/  FCHK P0, R3, R14 ;  /* 0x0000000e03007302 */ /* 0x004e620000000000 */
        /* <DEDUP_REMOVED lines=9> */
.L_x_30:
[----:B------:R-:W-:Y:S05]  /*0f90*/  BSYNC.RECONVERGENT B4 ;  /* 0x0000000000047941 */ /* 0x000fea0003800200 */
.L_x_29:
[----:B------:R-:W2:Y:S01]  /*0fa0*/  LDG.E R3, desc[UR4][R10.64+0x4] ;  /* 0x000004040a037981 */ /* 0x000ea2000c1e1900 */
[----:B------:R-:W2:Y:S08]  /*0fb0*/  LDC.64 R12, c[0x0][0x3a0] ;  /* 0x0000e800ff0c7b82 */ /* 0x000eb00000000a00 */
[----:B------:R-:W0:Y:S01]  /*0fc0*/  LDC.64 R8, c[0x0][0x388] ;  /* 0x0000e200ff087b82 */ /* 0x000e220000000a00 */
[----:B--2---:R-:W-:-:S05]  /*0fd0*/  IMAD.WIDE R12, R3, 0x4, R12 ;  /* 0x00000004030c7825 */ /* 0x004fca00078e020c */
[----:B------:R-:W2:Y:S04]  /*0fe0*/  LDG.E R4, desc[UR4][R12.64+0x4] ;  /* 0x000004040c047981 */ /* 0x000ea8000c1e1900 */
[----:B------:R-:W2:Y:S01]  /*0ff0*/  LDG.E R15, desc[UR4][R12.64] ;  /* 0x000000040c0f7981 */ /* 0x000ea2000c1e1900 */
[----:B0-----:R-:W-:-:S05]  /*1000*/  IMAD.WIDE R8, R3, 0x4, R8 ;  /* 0x0000000403087825 */ /* 0x001fca00078e0208 */
[----:B------:R-:W3:Y:S01]  /*1010*/  LDG.E R3, desc[UR4][R8.64] ;  /* 0x0000000408037981 */ /* 0x000ee2000c1e1900 */
[----:B------:R-:W-:Y:S01]  /*1020*/  BSSY.RECONVERGENT B4, `(.L_x_31) ;  /* 0x000000f000047945 */ /* 0x000fe20003800200 */
[----:B--2---:R-:W-:-:S04]  /*1030*/  IADD3 R4, PT, PT, R4, -R15, RZ ;  /* 0x8000000f04047210 */ /* 0x004fc80007ffe0ff */
[----:B------:R-:W-:-:S04]  /*1040*/  I2FP.F32.S32 R16, R4 ;  /* 0x0000000400107245 */ /* 0x000fc80000201400 */
[----:B------:R-:W0:Y:S08]  /*1050*/  MUFU.RCP R4, R16 ;  /* 0x0000001000047308 */ /* 0x000e300000001000 */
[----:B---3--:R-:W1:Y:S01]  /*1060*/  FCHK P0, R3, R16 ;  /* 0x0000001003007302 */ /* 0x008e620000000000 */
[----:B0-----:R-:W-:-:S04]  /*1070*/  FFMA R15, -R16, R4, 1 ;  /* 0x3f800000100f7423 */ /* 0x001fc80000000104 */
[----:B------:R-:W-:Y:S01]  /*1080*/  FFMA R14, R4, R15, R4 ;  /* 0x0000000f040e7223 */ /* 0x000fe20000000004 */
[----:B------:R-:W-:-:S03]  /*1090*/  FADD R4, R19, R0 ;  /* 0x0000000013047221 */ /* 0x000fc60000000000 */
[----:B------:R-:W-:-:S04]  /*10a0*/  FFMA R15, R3, R14, RZ ;  /* 0x0000000e030f7223 */ /* 0x000fc800000000ff */
[----:B------:R-:W-:-:S04]  /*10b0*/  FFMA R12, -R16, R15, R3 ;  /* 0x0000000f100c7223 */ /* 0x000fc80000000103 */
[----:B------:R-:W-:Y:S01]  /*10c0*/  FFMA R0, R14, R12, R15 ;  /* 0x0000000c0e007223 */ /* 0x000fe2000000000f */
[----:B-1----:R-:W-:Y:S06]  /*10d0*/  @!P0 BRA `(.L_x_32) ;  /* 0x00000000000c8947 */ /* 0x002fec0003800000 */
[----:B------:R-:W-:Y:S02]  /*10e0*/  MOV R0, R16 ;  /* 0x0000001000007202 */ /* 0x000fe40000000f00 */
[----:B------:R-:W-:-:S07]  /*10f0*/  MOV R8, 0x1110 ;  /* 0x0000111000087802 */ /* 0x000fce0000000f00 */
[----:B------:R-:W-:Y:S05]  /*1100*/  CALL.REL.NOINC `($__internal_0_$__cuda_sm3x_div_rn_noftz_f32_slowpath) ;  /* 0x00000008003c7944 */ /* 0x000fea0003c00000 */
.L_x_32:
[----:B------:R-:W-:Y:S05]  /*1110*/  BSYNC.RECONVERGENT B4 ;  /* 0x0000000000047941 */ /* 0x000fea0003800200 */
.L_x_31:
        /* <DEDUP_REMOVED lines=23> */
.L_x_34:
[----:B------:R-:W-:Y:S05]  /*1290*/  BSYNC.RECONVERGENT B4 ;  /* 0x0000000000047941 */ /* 0x000fea0003800200 */
.L_x_33:
        /* <DEDUP_REMOVED lines=23> */
.L_x_36:
[----:B------:R-:W-:Y:S05]  /*1410*/  BSYNC.RECONVERGENT B4 ;  /* 0x0000000000047941 */ /* 0x000fea0003800200 */
.L_x_35:
[----:B------:R-:W-:Y:S01]  /*1420*/  FADD R19, R4, R0 ;  /* 0x0000000004137221 */ /* 0x000fe20000000000 */
[----:B------:R-:W-:-:S07]  /*1430*/  IADD3 R6, PT, PT, R6, 0x4, RZ ;  /* 0x0000000406067810 */ /* 0x000fce0007ffe0ff */
.L_x_28:
[----:B------:R-:W-:Y:S05]  /*1440*/  BSYNC.RECONVERGENT B3 ;  /* 0x0000000000037941 */ /* 0x000fea0003800200 */
.L_x_27:
[----:B------:R-:W-:-:S13]  /*1450*/  ISETP.NE.AND P0, PT, R2, RZ, PT ;  /* 0x000000ff0200720c */ /* 0x000fda0003f05270 */
[----:B------:R-:W-:Y:S05]  /*1460*/  @!P0 BRA `(.L_x_7) ;  /* 0x0000000400508947 */ /* 0x000fea0003800000 */
[----:B------:R-:W-:Y:S01]  /*1470*/  ISETP.NE.AND P0, PT, R2, 0x1, PT ;  /* 0x000000010200780c */ /* 0x000fe20003f05270 */
[----:B------:R-:W-:-:S12]  /*1480*/  BSSY.RECONVERGENT B3, `(.L_x_37) ;  /* 0x0000035000037945 */ /* 0x000fd80003800200 */
        /* <DEDUP_REMOVED lines=9> */
[----:B--2---:R-:W-:-:S06]  /*1520*/  IMAD.WIDE R2, R13, 0x4, R2 ;  /* 0x000000040d027825 */ /* 0x004fcc00078e0202 */
        /* <DEDUP_REMOVED lines=15> */
.L_x_40:
[----:B------:R-:W-:Y:S05]  /*1620*/  BSYNC.RECONVERGENT B4 ;  /* 0x0000000000047941 */ /* 0x000fea0003800200 */
.L_x_39:
[----:B------:R-:W2:Y:S01]  /*1630*/  LDG.E R11, desc[UR4][R10.64+0x4] ;  /* 0x000004040a0b7981 */ /* 0x000ea2000c1e1900 */
[----:B------:R-:W2:Y:S08]  /*1640*/  LDC.64 R8, c[0x0][0x3a0] ;  /* 0x0000e800ff087b82 */ /* 0x000eb00000000a00 */
[----:B------:R-:W0:Y:S01]  /*1650*/  LDC.64 R2, c[0x0][0x388] ;  /* 0x0000e200ff027b82 */ /* 0x000e220000000a00 */
[----:B--2---:R-:W-:-:S05]  /*1660*/  IMAD.WIDE R8, R11, 0x4, R8 ;  /* 0x000000040b087825 */ /* 0x004fca00078e0208 */
[----:B------:R-:W2:Y:S04]  /*1670*/  LDG.E R4, desc[UR4][R8.64+0x4] ;  /* 0x0000040408047981 */ /* 0x000ea8000c1e1900 */
[----:B------:R-:W2:Y:S01]  /*1680*/  LDG.E R13, desc[UR4][R8.64] ;  /* 0x00000004080d7981 */ /* 0x000ea2000c1e1900 */
[----:B0-----:R-:W-:-:S06]  /*1690*/  IMAD.WIDE R2, R11, 0x4, R2 ;  /* 0x000000040b027825 */ /* 0x001fcc00078e0202 */
        /* <DEDUP_REMOVED lines=16> */
.L_x_42:
[----:B------:R-:W-:Y:S05]  /*17a0*/  BSYNC.RECONVERGENT B4 ;  /* 0x0000000000047941 */ /* 0x000fea0003800200 */
.L_x_41:
[----:B------:R-:W-:Y:S01]  /*17b0*/  FADD R19, R19, R0 ;  /* 0x0000000013137221 */ /* 0x000fe20000000000 */
[----:B------:R-:W-:-:S07]  /*17c0*/  IADD3 R6, PT, PT, R6, 0x2, RZ ;  /* 0x0000000206067810 */ /* 0x000fce0007ffe0ff */
.L_x_38:
[----:B------:R-:W-:Y:S05]  /*17d0*/  BSYNC.RECONVERGENT B3 ;  /* 0x0000000000037941 */ /* 0x000fea0003800200 */
.L_x_37:
[----:B------:R-:W-:-:S04]  /*17e0*/  LOP3.LUT R5, R5, 0x1, RZ, 0xc0, !PT ;  /* 0x0000000105057812 */ /* 0x000fc800078ec0ff */
[----:B------:R-:W-:-:S13]  /*17f0*/  ISETP.NE.U32.AND P0, PT, R5, 0x1, PT ;  /* 0x000000010500780c */ /* 0x000fda0003f05070 */
[----:B------:R-:W-:Y:S05]  /*1800*/  @P0 BRA `(.L_x_7) ;  /* 0x0000000000680947 */ /* 0x000fea0003800000 */
[----:B------:R-:W0:Y:S08]  /*1810*/  LDC.64 R4, c[0x0][0x398] ;  /* 0x0000e600ff047b82 */ /* 0x000e300000000a00 */
[----:B------:R-:W1:Y:S08]  /*1820*/  LDC.64 R8, c[0x0][0x3a0] ;  /* 0x0000e800ff087b82 */ /* 0x000e700000000a00 */
[----:B------:R-:W2:Y:S01]  /*1830*/  LDC.64 R2, c[0x0][0x388] ;  /* 0x0000e200ff027b82 */ /* 0x000ea20000000a00 */
[----:B0-----:R-:W-:-:S06]  /*1840*/  IMAD.WIDE R4, R6, 0x4, R4 ;  /* 0x0000000406047825 */ /* 0x001fcc00078e0204 */
        /* <DEDUP_REMOVED lines=20> */
.L_x_44:
[----:B------:R-:W-:Y:S05]  /*1990*/  BSYNC.RECONVERGENT B3 ;  /* 0x0000000000037941 */ /* 0x000fea0003800200 */
.L_x_43:
[----:B------:R-:W-:-:S07]  /*19a0*/  FADD R19, R19, R0 ;  /* 0x0000000013137221 */ /* 0x000fce0000000000 */
.L_x_7:
[----:B------:R-:W-:Y:S05]  /*19b0*/  BSYNC.RECONVERGENT B0 ;  /* 0x0000000000007941 */ /* 0x000fea0003800200 */
.L_x_6:
[----:B------:R-:W0:Y:S02]  /*19c0*/  LDC.64 R2, c[0x0][0x380] ;  /* 0x0000e000ff027b82 */ /* 0x000e240000000a00 */
[----:B0-----:R-:W-:-:S05]  /*19d0*/  IMAD.WIDE R2, R7, 0x4, R2 ;  /* 0x0000000407027825 */ /* 0x001fca00078e0202 */
[----:B------:R-:W-:Y:S01]  /*19e0*/  STG.E desc[UR4][R2.64], R19 ;  /* 0x0000001302007986 */ /* 0x000fe2000c101904 */
[----:B------:R-:W-:Y:S05]  /*19f0*/  EXIT ;  /* 0x000000000000794d */ /* 0x000fea0003800000 */
        .weak           $__internal_0_$__cuda_sm3x_div_rn_noftz_f32_slowpath
        .type           $__internal_0_$__cuda_sm3x_div_rn_noftz_f32_slowpath,@function
        .size           $__internal_0_$__cuda_sm3x_div_rn_noftz_f32_slowpath,(.L_x_57 - $__internal_0_$__cuda_sm3x_div_rn_noftz_f32_slowpath)
$__internal_0_$__cuda_sm3x_div_rn_noftz_f32_slowpath:
[----:B------:R-:W-:Y:S01]  /*1a00*/  SHF.R.U32.HI R9, RZ, 0x17, R0 ;  /* 0x00000017ff097819 */ /* 0x000fe20000011600 */
[----:B------:R-:W-:Y:S01]  /*1a10*/  BSSY.RECONVERGENT B1, `(.L_x_45) ;  /* 0x0000062000017945 */ /* 0x000fe20003800200 */
[----:B------:R-:W-:Y:S02]  /*1a20*/  SHF.R.U32.HI R20, RZ, 0x17, R3 ;  /* 0x00000017ff147819 */ /* 0x000fe40000011603 */
[----:B------:R-:W-:Y:S02]  /*1a30*/  LOP3.LUT R9, R9, 0xff, RZ, 0xc0, !PT ;  /* 0x000000ff09097812 */ /* 0x000fe400078ec0ff */
[----:B------:R-:W-:Y:S02]  /*1a40*/  LOP3.LUT R20, R20, 0xff, RZ, 0xc0, !PT ;  /* 0x000000ff14147812 */ /* 0x000fe400078ec0ff */
[----:B------:R-:W-:Y:S02]  /*1a50*/  IADD3 R21, PT, PT, R9, -0x1, RZ ;  /* 0xffffffff09157810 */ /* 0x000fe40007ffe0ff */
[----:B------:R-:W-:-:S02]  /*1a60*/  IADD3 R22, PT, PT, R20, -0x1, RZ ;  /* 0xffffffff14167810 */ /* 0x000fc40007ffe0ff */
[----:B------:R-:W-:-:S04]  /*1a70*/  ISETP.GT.U32.AND P0, PT, R21, 0xfd, PT ;  /* 0x000000fd1500780c */ /* 0x000fc80003f04070 */
[----:B------:R-:W-:-:S13]  /*1a80*/  ISETP.GT.U32.OR P0, PT, R22, 0xfd, P0 ;  /* 0x000000fd1600780c */ /* 0x000fda0000704470 */
[----:B------:R-:W-:Y:S01]  /*1a90*/  @!P0 MOV R18, RZ ;  /* 0x000000ff00128202 */ /* 0x000fe20000000f00 */
[----:B------:R-:W-:Y:S06]  /*1aa0*/  @!P0 BRA `(.L_x_46) ;  /* 0x00000000005c8947 */ /* 0x000fec0003800000 */
[----:B------:R-:W-:Y:S02]  /*1ab0*/  FSETP.GTU.FTZ.AND P0, PT, |R3|, +INF , PT ;  /* 0x7f8000000300780b */ /* 0x000fe40003f1c200 */
[----:B------:R-:W-:-:S04]  /*1ac0*/  FSETP.GTU.FTZ.AND P1, PT, |R0|, +INF , PT ;  /* 0x7f8000000000780b */ /* 0x000fc80003f3c200 */
[----:B------:R-:W-:-:S13]  /*1ad0*/  PLOP3.LUT P0, PT, P0, P1, PT, 0xf8, 0x8f ;  /* 0x00000000008f781c */ /* 0x000fda0000703f70 */
[----:B------:R-:W-:Y:S05]  /*1ae0*/  @P0 BRA `(.L_x_47) ;  /* 0x00000004004c0947 */ /* 0x000fea0003800000 */
[----:B------:R-:W-:-:S13]  /*1af0*/  LOP3.LUT P0, RZ, R0, 0x7fffffff, R3, 0xc8, !PT ;  /* 0x7fffffff00ff7812 */ /* 0x000fda000780c803 */
[----:B------:R-:W-:Y:S05]  /*1b00*/  @!P0 BRA `(.L_x_48) ;  /* 0x00000004003c8947 */ /* 0x000fea0003800000 */
[C---:B------:R-:W-:Y:S02]  /*1b10*/  FSETP.NEU.FTZ.AND P3, PT, |R3|.reuse, +INF , PT ;  /* 0x7f8000000300780b */ /* 0x040fe40003f7d200 */
[----:B------:R-:W-:Y:S02]  /*1b20*/  FSETP.NEU.FTZ.AND P1, PT, |R0|, +INF , PT ;  /* 0x7f8000000000780b */ /* 0x000fe40003f3d200 */
[----:B------:R-:W-:-:S11]  /*1b30*/  FSETP.NEU.FTZ.AND P0, PT, |R3|, +INF , PT ;  /* 0x7f8000000300780b */ /* 0x000fd60003f1d200 */
[----:B------:R-:W-:Y:S05]  /*1b40*/  @!P1 BRA !P3, `(.L_x_48) ;  /* 0x00000004002c9947 */ /* 0x000fea0005800000 */
[----:B------:R-:W-:-:S04]  /*1b50*/  LOP3.LUT P3, RZ, R3, 0x7fffffff, RZ, 0xc0, !PT ;  /* 0x7fffffff03ff7812 */ /* 0x000fc8000786c0ff */
[----:B------:R-:W-:-:S13]  /*1b60*/  PLOP3.LUT P1, PT, P1, P3, PT, 0x2f, 0xf2 ;  /* 0x0000000000f2781c */ /* 0x000fda0000f26577 */
[----:B------:R-:W-:Y:S05]  /*1b70*/  @P1 BRA `(.L_x_49) ;  /* 0x0000000400181947 */ /* 0x000fea0003800000 */
[----:B------:R-:W-:-:S04]  /*1b80*/  LOP3.LUT P1, RZ, R0, 0x7fffffff, RZ, 0xc0, !PT ;  /* 0x7fffffff00ff7812 */ /* 0x000fc8000782c0ff */
[----:B------:R-:W-:-:S13]  /*1b90*/  PLOP3.LUT P0, PT, P0, P1, PT, 0x2f, 0xf2 ;  /* 0x0000000000f2781c */ /* 0x000fda0000702577 */
[----:B------:R-:W-:Y:S05]  /*1ba0*/  @P0 BRA `(.L_x_50) ;  /* 0x0000000400000947 */ /* 0x000fea0003800000 */
[----:B------:R-:W-:Y:S02]  /*1bb0*/  ISETP.GE.AND P0, PT, R22, RZ, PT ;  /* 0x000000ff1600720c */ /* 0x000fe40003f06270 */
[----:B------:R-:W-:-:S11]  /*1bc0*/  ISETP.GE.AND P1, PT, R21, RZ, PT ;  /* 0x000000ff1500720c */ /* 0x000fd60003f26270 */
[----:B------:R-:W-:Y:S01]  /*1bd0*/  @P0 IMAD.MOV.U32 R18, RZ, RZ, RZ ;  /* 0x000000ffff120224 */ /* 0x000fe200078e00ff */
[----:B------:R-:W-:Y:S01]  /*1be0*/  @!P0 MOV R18, 0xffffffc0 ;  /* 0xffffffc000128802 */ /* 0x000fe20000000f00 */
[----:B------:R-:W-:Y:S01]  /*1bf0*/  @!P0 FFMA R3, R3, 1.84467440737095516160e+19, RZ ;  /* 0x5f80000003038823 */ /* 0x000fe200000000ff */
[----:B------:R-:W-:Y:S02]  /*1c00*/  @!P1 FFMA R0, R0, 1.84467440737095516160e+19, RZ ;  /* 0x5f80000000009823 */ /* 0x000fe400000000ff */
[----:B------:R-:W-:-:S07]  /*1c10*/  @!P1 IADD3 R18, PT, PT, R18, 0x40, RZ ;  /* 0x0000004012129810 */ /* 0x000fce0007ffe0ff */
.L_x_46:
[----:B------:R-:W-:Y:S01]  /*1c20*/  LEA R21, R9, 0xc0800000, 0x17 ;  /* 0xc080000009157811 */ /* 0x000fe200078eb8ff */
[----:B------:R-:W-:Y:S01]  /*1c30*/  BSSY.RECONVERGENT B2, `(.L_x_51) ;  /* 0x0000036000027945 */ /* 0x000fe20003800200 */
[----:B------:R-:W-:Y:S02]  /*1c40*/  IADD3 R20, PT, PT, R20, -0x7f, RZ ;  /* 0xffffff8114147810 */ /* 0x000fe40007ffe0ff */
[----:B------:R-:W-:Y:S02]  /*1c50*/  IADD3 R24, PT, PT, -R21, R0, RZ ;  /* 0x0000000015187210 */ /* 0x000fe40007ffe1ff */
[C---:B------:R-:W-:Y:S01]  /*1c60*/  IADD3 R9, PT, PT, R20.reuse, 0x7f, -R9 ;  /* 0x0000007f14097810 */ /* 0x040fe20007ffe809 */
[----:B------:R-:W-:Y:S01]  /*1c70*/  IMAD R0, R20, -0x800000, R3 ;  /* 0xff80000014007824 */ /* 0x000fe200078e0203 */
[----:B------:R-:W0:Y:S01]  /*1c80*/  MUFU.RCP R21, R24 ;  /* 0x0000001800157308 */ /* 0x000e220000001000 */
[----:B------:R-:W-:Y:S01]  /*1c90*/  FADD.FTZ R23, -R24, -RZ ;  /* 0x800000ff18177221 */ /* 0x000fe20000010100 */
[----:B------:R-:W-:-:S03]  /*1ca0*/  IADD3 R9, PT, PT, R9, R18, RZ ;  /* 0x0000001209097210 */ /* 0x000fc60007ffe0ff */
[----:B0-----:R-:W-:-:S04]  /*1cb0*/  FFMA R22, R21, R23, 1 ;  /* 0x3f80000015167423 */ /* 0x001fc80000000017 */
[----:B------:R-:W-:-:S04]  /*1cc0*/  FFMA R21, R21, R22, R21 ;  /* 0x0000001615157223 */ /* 0x000fc80000000015 */
[----:B------:R-:W-:-:S04]  /*1cd0*/  FFMA R22, R0, R21, RZ ;  /* 0x0000001500167223 */ /* 0x000fc800000000ff */
[----:B------:R-:W-:-:S04]  /*1ce0*/  FFMA R3, R23, R22, R0 ;  /* 0x0000001617037223 */ /* 0x000fc80000000000 */
[----:B------:R-:W-:-:S04]  /*1cf0*/  FFMA R22, R21, R3, R22 ;  /* 0x0000000315167223 */ /* 0x000fc80000000016 */
[----:B------:R-:W-:-:S04]  /*1d00*/  FFMA R23, R23, R22, R0 ;  /* 0x0000001617177223 */ /* 0x000fc80000000000 */
[----:B------:R-:W-:-:S05]  /*1d10*/  FFMA R0, R21, R23, R22 ;  /* 0x0000001715007223 */ /* 0x000fca0000000016 */
[----:B------:R-:W-:-:S04]  /*1d20*/  SHF.R.U32.HI R3, RZ, 0x17, R0 ;  /* 0x00000017ff037819 */ /* 0x000fc80000011600 */
[----:B------:R-:W-:-:S04]  /*1d30*/  LOP3.LUT R18, R3, 0xff, RZ, 0xc0, !PT ;  /* 0x000000ff03127812 */ /* 0x000fc800078ec0ff */
[----:B------:R-:W-:-:S04]  /*1d40*/  IADD3 R3, PT, PT, R18, R9, RZ ;  /* 0x0000000912037210 */ /* 0x000fc80007ffe0ff */
[----:B------:R-:W-:-:S04]  /*1d50*/  IADD3 R18, PT, PT, R3, -0x1, RZ ;  /* 0xffffffff03127810 */ /* 0x000fc80007ffe0ff */
[----:B------:R-:W-:-:S13]  /*1d60*/  ISETP.GE.U32.AND P0, PT, R18, 0xfe, PT ;  /* 0x000000fe1200780c */ /* 0x000fda0003f06070 */
[----:B------:R-:W-:Y:S05]  /*1d70*/  @!P0 BRA `(.L_x_52) ;  /* 0x0000000000808947 */ /* 0x000fea0003800000 */
[----:B------:R-:W-:-:S13]  /*1d80*/  ISETP.GT.AND P0, PT, R3, 0xfe, PT ;  /* 0x000000fe0300780c */ /* 0x000fda0003f04270 */
[----:B------:R-:W-:Y:S05]  /*1d90*/  @P0 BRA `(.L_x_53) ;  /* 0x00000000006c0947 */ /* 0x000fea0003800000 */
[----:B------:R-:W-:-:S13]  /*1da0*/  ISETP.GE.AND P0, PT, R3, 0x1, PT ;  /* 0x000000010300780c */ /* 0x000fda0003f06270 */
[----:B------:R-:W-:Y:S05]  /*1db0*/  @P0 BRA `(.L_x_54) ;  /* 0x0000000000740947 */ /* 0x000fea0003800000 */
[----:B------:R-:W-:Y:S02]  /*1dc0*/  ISETP.GE.AND P0, PT, R3, -0x18, PT ;  /* 0xffffffe80300780c */ /* 0x000fe40003f06270 */
[----:B------:R-:W-:-:S11]  /*1dd0*/  LOP3.LUT R0, R0, 0x80000000, RZ, 0xc0, !PT ;  /* 0x8000000000007812 */ /* 0x000fd600078ec0ff */
[----:B------:R-:W-:Y:S05]  /*1de0*/  @!P0 BRA `(.L_x_54) ;  /* 0x0000000000688947 */ /* 0x000fea0003800000 */
[-CC-:B------:R-:W-:Y:S01]  /*1df0*/  FFMA.RZ R9, R21, R23.reuse, R22.reuse ;  /* 0x0000001715097223 */ /* 0x180fe2000000c016 */
[----:B------:R-:W-:Y:S01]  /*1e00*/  IADD3 R20, PT, PT, R3, 0x20, RZ ;  /* 0x0000002003147810 */ /* 0x000fe20007ffe0ff */
[CCC-:B------:R-:W-:Y:S01]  /*1e10*/  FFMA.RP R18, R21.reuse, R23.reuse, R22.reuse ;  /* 0x0000001715127223 */ /* 0x1c0fe20000008016 */
[----:B------:R-:W-:Y:S01]  /*1e20*/  FFMA.RM R21, R21, R23, R22 ;  /* 0x0000001715157223 */ /* 0x000fe20000004016 */
[----:B------:R-:W-:Y:S02]  /*1e30*/  ISETP.NE.AND P3, PT, R3, RZ, PT ;  /* 0x000000ff0300720c */ /* 0x000fe40003f65270 */
[----:B------:R-:W-:Y:S02]  /*1e40*/  LOP3.LUT R9, R9, 0x7fffff, RZ, 0xc0, !PT ;  /* 0x007fffff09097812 */ /* 0x000fe400078ec0ff */
[----:B------:R-:W-:Y:S02]  /*1e50*/  ISETP.NE.AND P1, PT, R3, RZ, PT ;  /* 0x000000ff0300720c */ /* 0x000fe40003f25270 */
[----:B------:R-:W-:-:S02]  /*1e60*/  LOP3.LUT R9, R9, 0x800000, RZ, 0xfc, !PT ;  /* 0x0080000009097812 */ /* 0x000fc400078efcff */
[----:B------:R-:W-:Y:S02]  /*1e70*/  IADD3 R3, PT, PT, -R3, RZ, RZ ;  /* 0x000000ff03037210 */ /* 0x000fe40007ffe1ff */
[----:B------:R-:W-:Y:S02]  /*1e80*/  SHF.L.U32 R20, R9, R20, RZ ;  /* 0x0000001409147219 */ /* 0x000fe400000006ff */
[----:B------:R-:W-:Y:S02]  /*1e90*/  FSETP.NEU.FTZ.AND P0, PT, R18, R21, PT ;  /* 0x000000151200720b */ /* 0x000fe40003f1d000 */
[----:B------:R-:W-:Y:S02]  /*1ea0*/  SEL R18, R3, RZ, P3 ;  /* 0x000000ff03127207 */ /* 0x000fe40001800000 */
[----:B------:R-:W-:Y:S02]  /*1eb0*/  ISETP.NE.AND P1, PT, R20, RZ, P1 ;  /* 0x000000ff1400720c */ /* 0x000fe40000f25270 */
[----:B------:R-:W-:-:S02]  /*1ec0*/  SHF.R.U32.HI R18, RZ, R18, R9 ;  /* 0x00000012ff127219 */ /* 0x000fc40000011609 */
[----:B------:R-:W-:Y:S02]  /*1ed0*/  PLOP3.LUT P0, PT, P0, P1, PT, 0xf8, 0x8f ;  /* 0x00000000008f781c */ /* 0x000fe40000703f70 */
[----:B------:R-:W-:Y:S02]  /*1ee0*/  SHF.R.U32.HI R9, RZ, 0x1, R18 ;  /* 0x00000001ff097819 */ /* 0x000fe40000011612 */
[----:B------:R-:W-:-:S04]  /*1ef0*/  SEL R20, RZ, 0x1, !P0 ;  /* 0x00000001ff147807 */ /* 0x000fc80004000000 */
[----:B------:R-:W-:-:S04]  /*1f00*/  LOP3.LUT R3, R20, 0x1, R9, 0xf8, !PT ;  /* 0x0000000114037812 */ /* 0x000fc800078ef809 */
[----:B------:R-:W-:-:S04]  /*1f10*/  LOP3.LUT R18, R3, R18, RZ, 0xc0, !PT ;  /* 0x0000001203127212 */ /* 0x000fc800078ec0ff */
[----:B------:R-:W-:-:S04]  /*1f20*/  IADD3 R9, PT, PT, R9, R18, RZ ;  /* 0x0000001209097210 */ /* 0x000fc80007ffe0ff */
[----:B------:R-:W-:Y:S01]  /*1f30*/  LOP3.LUT R0, R9, R0, RZ, 0xfc, !PT ;  /* 0x0000000009007212 */ /* 0x000fe200078efcff */
[----:B------:R-:W-:Y:S06]  /*1f40*/  BRA `(.L_x_54) ;  /* 0x0000000000107947 */ /* 0x000fec0003800000 */
.L_x_53:
[----:B------:R-:W-:-:S04]  /*1f50*/  LOP3.LUT R0, R0, 0x80000000, RZ, 0xc0, !PT ;  /* 0x8000000000007812 */ /* 0x000fc800078ec0ff */
[----:B------:R-:W-:Y:S01]  /*1f60*/  LOP3.LUT R0, R0, 0x7f800000, RZ, 0xfc, !PT ;  /* 0x7f80000000007812 */ /* 0x000fe200078efcff */
[----:B------:R-:W-:Y:S06]  /*1f70*/  BRA `(.L_x_54) ;  /* 0x0000000000047947 */ /* 0x000fec0003800000 */
.L_x_52:
[----:B------:R-:W-:-:S07]  /*1f80*/  LEA R0, R9, R0, 0x17 ;  /* 0x0000000009007211 */ /* 0x000fce00078eb8ff */
.L_x_54:
[----:B------:R-:W-:Y:S05]  /*1f90*/  BSYNC.RECONVERGENT B2 ;  /* 0x0000000000027941 */ /* 0x000fea0003800200 */
.L_x_51:
[----:B------:R-:W-:Y:S05]  /*1fa0*/  BRA `(.L_x_55) ;  /* 0x0000000000207947 */ /* 0x000fea0003800000 */
.L_x_50:
[----:B------:R-:W-:-:S04]  /*1fb0*/  LOP3.LUT R0, R0, 0x80000000, R3, 0x48, !PT ;  /* 0x8000000000007812 */ /* 0x000fc800078e4803 */
[----:B------:R-:W-:Y:S01]  /*1fc0*/  LOP3.LUT R0, R0, 0x7f800000, RZ, 0xfc, !PT ;  /* 0x7f80000000007812 */ /* 0x000fe200078efcff */
[----:B------:R-:W-:Y:S06]  /*1fd0*/  BRA `(.L_x_55) ;  /* 0x0000000000147947 */ /* 0x000fec0003800000 */
.L_x_49:
[----:B------:R-:W-:Y:S01]  /*1fe0*/  LOP3.LUT R0, R0, 0x80000000, R3, 0x48, !PT ;  /* 0x8000000000007812 */ /* 0x000fe200078e4803 */
[----:B------:R-:W-:Y:S06]  /*1ff0*/  BRA `(.L_x_55) ;  /* 0x00000000000c7947 */ /* 0x000fec0003800000 */
.L_x_48:
[----:B------:R-:W0:Y:S01]  /*2000*/  MUFU.RSQ R0, -QNAN ;  /* 0xffc0000000007908 */ /* 0x000e220000001400 */
[----:B------:R-:W-:Y:S05]  /*2010*/  BRA `(.L_x_55) ;  /* 0x0000000000047947 */ /* 0x000fea0003800000 */
.L_x_47:
[----:B------:R-:W-:-:S07]  /*2020*/  FADD.FTZ R0, R3, R0 ;  /* 0x0000000003007221 */ /* 0x000fce0000010000 */
.L_x_55:
[----:B------:R-:W-:Y:S05]  /*2030*/  BSYNC.RECONVERGENT B1 ;  /* 0x0000000000017941 */ /* 0x000fea0003800200 */
.L_x_45:
[----:B------:R-:W-:-:S04]  /*2040*/  HFMA2 R9, -RZ, RZ, 0, 0 ;  /* 0x00000000ff097431 */ /* 0x000fc800000001ff */
[----:B0-----:R-:W-:Y:S05]  /*2050*/  RET.REL.NODEC R8 `(_Z15pagerank_gatherPfPKfPKiS3_S3_S3_iPii) ;  /* 0xffffffdc08e87950 */ /* 0x001fea0003c3ffff */
.L_x_56:
        /* <DEDUP_REMOVED lines=10> */
.L_x_57:


//--------------------- .nv.shared.reserved.0     --------------------------
	.section	.nv.shared.reserved.0,"aw",@nobits
	.weak		__nv_reservedSMEM_offset_0_alias
	.size		__nv_reservedSMEM_offset_0_alias, 0, 64
	.other		__nv_reservedSMEM_offset_0_alias,@"STO_CUDA_RESERVED_SHARED STV_DEFAULT"
__nv_reservedSMEM_offset_0_alias:
	.zero		0
	.zero		64


//--------------------- .nv.constant0._Z16pagerank_scatterPiiPKiS1_S_S_i --------------------------
	.section	.nv.constant0._Z16pagerank_scatterPiiPKiS1_S_S_i,"a",@progbits
	.sectionflags	@""
	.align	4
.nv.constant0._Z16pagerank_scatterPiiPKiS1_S_S_i:
	.zero		948


//--------------------- .nv.constant0._Z14pagerank_applyPfPKfPKiiPiS4_i --------------------------
	.section	.nv.constant0._Z14pagerank_applyPfPKfPKiiPiS4_i,"a",@progbits
	.sectionflags	@""
	.align	4
.nv.constant0._Z14pagerank_applyPfPKfPKiiPiS4_i:
	.zero		948


//--------------------- .nv.constant0._Z15pagerank_gatherPfPKfPKiS3_S3_S3_iPii --------------------------
	.section	.nv.constant0._Z15pagerank_gatherPfPKfPKiS3_S3_S3_iPii,"a",@progbits
	.sectionflags	@""
	.align	4
.nv.constant0._Z15pagerank_gatherPfPKfPKiS3_S3_S3_iPii:
	.zero		964


//--------------------- SYMBOLS --------------------------

	.type		.nv.reservedSmem.offset0,@object
	.size		.nv.reservedSmem.offset0,0x4
